	.target	sm_90a

	.elftype	@"ET_EXEC"


//--------------------- .note.nv.tkinfo           --------------------------
	.section	.note.nv.tkinfo,"",@"SHT_NOTE"
	.sectionflags	@"SHF_NOTE_NV_TKINFO"
	.tkinfo
        /*0018*/ 	.word	0x00000002
        /*0030*/ 	.string	""
        /*0030*/ 	.string	"ptxas"
        /*0030*/ 	.string	"Cuda compilation tools, release 13.0, V13.0.88"
        /*0030*/ 	.string	"Build cuda_13.0.r13.0/compiler.36424714_0"
        /*0030*/ 	.string	"-v  -suppress-debug-info  -lineinfo  -arch sm_90a "



//--------------------- .note.nv.cuinfo           --------------------------
	.section	.note.nv.cuinfo,"",@"SHT_NOTE"
	.sectionflags	@"SHF_NOTE_NV_CUINFO"
        /*0018*/ 	.short	0x0002
        /*001a*/ 	.short	0x005a
        /*001c*/ 	.short	0x0082
	.zero		2


//--------------------- .nv.info                  --------------------------
	.section	.nv.info,"",@"SHT_CUDA_INFO"
	.align	4


	//----- nvinfo : EIATTR_REGCOUNT
	.align		4
        /*0000*/ 	.byte	0x04, 0x2f
        /*0002*/ 	.short	(.L_1 - .L_0)
	.align		4
.L_0:
        /*0004*/ 	.word	index@(matmul_kernel)
        /*0008*/ 	.word	0x00000065


	//----- nvinfo : EIATTR_FRAME_SIZE
	.align		4
.L_1:
        /*000c*/ 	.byte	0x04, 0x11
        /*000e*/ 	.short	(.L_3 - .L_2)
	.align		4
.L_2:
        /*0010*/ 	.word	index@(matmul_kernel)
        /*0014*/ 	.word	0x00000000


	//----- nvinfo : EIATTR_MIN_STACK_SIZE
	.align		4
.L_3:
        /*0018*/ 	.byte	0x04, 0x12
        /*001a*/ 	.short	(.L_5 - .L_4)
	.align		4
.L_4:
        /*001c*/ 	.word	index@(matmul_kernel)
        /*0020*/ 	.word	0x00000000
.L_5:


//--------------------- .nv.compat                --------------------------
	.section	.nv.compat,"",@"SHT_CUDA_COMPAT_INFO"
	.align	4
        /*0000*/ 	.byte	0x02, 0x09, 0x01, 0x00, 0x02, 0x02, 0x02, 0x00, 0x02, 0x05, 0x05, 0x00, 0x03, 0x07, 0x01, 0x01
        /*0010*/ 	.byte	0x02, 0x03, 0x00, 0x00, 0x02, 0x06, 0x01, 0x00, 0x04, 0x0b, 0x08, 0x00, 0x00, 0x00, 0x00, 0x00
        /*0020*/ 	.byte	0x00, 0x00, 0x00, 0x00


//--------------------- .nv.info.matmul_kernel    --------------------------
	.section	.nv.info.matmul_kernel,"",@"SHT_CUDA_INFO"
	.sectionflags	@""
	.align	4


	//----- nvinfo : EIATTR_CUDA_API_VERSION
	.align		4
        /*0000*/ 	.byte	0x04, 0x37
        /*0002*/ 	.short	(.L_7 - .L_6)
.L_6:
        /*0004*/ 	.word	0x00000082


	//----- nvinfo : EIATTR_KPARAM_INFO
	.align		4
.L_7:
        /*0008*/ 	.byte	0x04, 0x17
        /*000a*/ 	.short	(.L_9 - .L_8)
.L_8:
        /*000c*/ 	.word	0x00000000
        /*0010*/ 	.short	0x000d
        /*0012*/ 	.short	0x0048
        /*0014*/ 	.byte	0x00, 0xf4, 0x21, 0x00


	//----- nvinfo : EIATTR_KPARAM_INFO
	.align		4
.L_9:
        /*0018*/ 	.byte	0x04, 0x17
        /*001a*/ 	.short	(.L_11 - .L_10)
.L_10:
        /*001c*/ 	.word	0x00000000
        /*0020*/ 	.short	0x000c
        /*0022*/ 	.short	0x0040
        /*0024*/ 	.byte	0x00, 0xf4, 0x21, 0x00


	//----- nvinfo : EIATTR_KPARAM_INFO
	.align		4
.L_11:
        /*0028*/ 	.byte	0x04, 0x17
        /*002a*/ 	.short	(.L_13 - .L_12)
.L_12:
        /*002c*/ 	.word	0x00000000
        /*0030*/ 	.short	0x000b
        /*0032*/ 	.short	0x0038
        /*0034*/ 	.byte	0x00, 0xf0, 0x11, 0x00


	//----- nvinfo : EIATTR_KPARAM_INFO
	.align		4
.L_13:
        /*0038*/ 	.byte	0x04, 0x17
        /*003a*/ 	.short	(.L_15 - .L_14)
.L_14:
        /*003c*/ 	.word	0x00000000
        /*0040*/ 	.short	0x000a
        /*0042*/ 	.short	0x0034
        /*0044*/ 	.byte	0x00, 0xf0, 0x11, 0x00


	//----- nvinfo : EIATTR_KPARAM_INFO
	.align		4
.L_15:
        /*0048*/ 	.byte	0x04, 0x17
        /*004a*/ 	.short	(.L_17 - .L_16)
.L_16:
        /*004c*/ 	.word	0x00000000
        /*0050*/ 	.short	0x0009
        /*0052*/ 	.short	0x0030
        /*0054*/ 	.byte	0x00, 0xf0, 0x11, 0x00


	//----- nvinfo : EIATTR_KPARAM_INFO
	.align		4
.L_17:
        /*0058*/ 	.byte	0x04, 0x17
        /*005a*/ 	.short	(.L_19 - .L_18)
.L_18:
        /*005c*/ 	.word	0x00000000
        /*0060*/ 	.short	0x0008
        /*0062*/ 	.short	0x002c
        /*0064*/ 	.byte	0x00, 0xf0, 0x11, 0x00


	//----- nvinfo : EIATTR_KPARAM_INFO
	.align		4
.L_19:
        /*0068*/ 	.byte	0x04, 0x17
        /*006a*/ 	.short	(.L_21 - .L_20)
.L_20:
        /*006c*/ 	.word	0x00000000
        /*0070*/ 	.short	0x0007
        /*0072*/ 	.short	0x0028
        /*0074*/ 	.byte	0x00, 0xf0, 0x11, 0x00


	//----- nvinfo : EIATTR_KPARAM_INFO
	.align		4
.L_21:
        /*0078*/ 	.byte	0x04, 0x17
        /*007a*/ 	.short	(.L_23 - .L_22)
.L_22:
        /*007c*/ 	.word	0x00000000
        /*0080*/ 	.short	0x0006
        /*0082*/ 	.short	0x0024
        /*0084*/ 	.byte	0x00, 0xf0, 0x11, 0x00


	//----- nvinfo : EIATTR_KPARAM_INFO
	.align		4
.L_23:
        /*0088*/ 	.byte	0x04, 0x17
        /*008a*/ 	.short	(.L_25 - .L_24)
.L_24:
        /*008c*/ 	.word	0x00000000
        /*0090*/ 	.short	0x0005
        /*0092*/ 	.short	0x0020
        /*0094*/ 	.byte	0x00, 0xf0, 0x11, 0x00


	//----- nvinfo : EIATTR_KPARAM_INFO
	.align		4
.L_25:
        /*0098*/ 	.byte	0x04, 0x17
        /*009a*/ 	.short	(.L_27 - .L_26)
.L_26:
        /*009c*/ 	.word	0x00000000
        /*00a0*/ 	.short	0x0004
        /*00a2*/ 	.short	0x001c
        /*00a4*/ 	.byte	0x00, 0xf0, 0x11, 0x00


	//----- nvinfo : EIATTR_KPARAM_INFO
	.align		4
.L_27:
        /*00a8*/ 	.byte	0x04, 0x17
        /*00aa*/ 	.short	(.L_29 - .L_28)
.L_28:
        /*00ac*/ 	.word	0x00000000
        /*00b0*/ 	.short	0x0003
        /*00b2*/ 	.short	0x0018
        /*00b4*/ 	.byte	0x00, 0xf0, 0x11, 0x00


	//----- nvinfo : EIATTR_KPARAM_INFO
	.align		4
.L_29:
        /*00b8*/ 	.byte	0x04, 0x17
        /*00ba*/ 	.short	(.L_31 - .L_30)
.L_30:
        /*00bc*/ 	.word	0x00000000
        /*00c0*/ 	.short	0x0002
        /*00c2*/ 	.short	0x0010
        /*00c4*/ 	.byte	0x00, 0xf4, 0x21, 0x00


	//----- nvinfo : EIATTR_KPARAM_INFO
	.align		4
.L_31:
        /*00c8*/ 	.byte	0x04, 0x17
        /*00ca*/ 	.short	(.L_33 - .L_32)
.L_32:
        /*00cc*/ 	.word	0x00000000
        /*00d0*/ 	.short	0x0001
        /*00d2*/ 	.short	0x0008
        /*00d4*/ 	.byte	0x00, 0xf4, 0x21, 0x00


	//----- nvinfo : EIATTR_KPARAM_INFO
	.align		4
.L_33:
        /*00d8*/ 	.byte	0x04, 0x17
        /*00da*/ 	.short	(.L_35 - .L_34)
.L_34:
        /*00dc*/ 	.word	0x00000000
        /*00e0*/ 	.short	0x0000
        /*00e2*/ 	.short	0x0000
        /*00e4*/ 	.byte	0x00, 0xf4, 0x21, 0x00


	//----- nvinfo : EIATTR_SPARSE_MMA_MASK
	.align		4
.L_35:
        /*00e8*/ 	.byte	0x03, 0x50
        /*00ea*/ 	.short	0x0000


	//----- nvinfo : EIATTR_MAXREG_COUNT
	.align		4
        /*00ec*/ 	.byte	0x03, 0x1b
        /*00ee*/ 	.short	0x00ff


	//----- nvinfo : EIATTR_NUM_BARRIERS
	.align		4
        /*00f0*/ 	.byte	0x02, 0x4c
        /*00f2*/ 	.byte	0x01
	.zero		1


	//----- nvinfo : EIATTR_MERCURY_ISA_VERSION
	.align		4
        /*00f4*/ 	.byte	0x03, 0x5f
        /*00f6*/ 	.short	0x0101


	//----- nvinfo : EIATTR_EXIT_INSTR_OFFSETS
	.align		4
        /*00f8*/ 	.byte	0x04, 0x1c
        /*00fa*/ 	.short	(.L_37 - .L_36)


	//   ....[0]....
.L_36:
        /*00fc*/ 	.word	0x000030b0


	//   ....[1]....
        /*0100*/ 	.word	0x000030d0


	//----- nvinfo : EIATTR_REQNTID
	.align		4
.L_37:
        /*0104*/ 	.byte	0x04, 0x10
        /*0106*/ 	.short	(.L_39 - .L_38)
.L_38:
        /*0108*/ 	.word	0x00000040
        /*010c*/ 	.word	0x00000001
        /*0110*/ 	.word	0x00000001


	//----- nvinfo : EIATTR_CBANK_PARAM_SIZE
	.align		4
.L_39:
        /*0114*/ 	.byte	0x03, 0x19
        /*0116*/ 	.short	0x0050


	//----- nvinfo : EIATTR_PARAM_CBANK
	.align		4
        /*0118*/ 	.byte	0x04, 0x0a
        /*011a*/ 	.short	(.L_41 - .L_40)
	.align		4
.L_40:
        /*011c*/ 	.word	index@(.nv.constant0.matmul_kernel)
        /*0120*/ 	.short	0x0210
        /*0122*/ 	.short	0x0050


	//----- nvinfo : EIATTR_SW_WAR
	.align		4
.L_41:
        /*0124*/ 	.byte	0x04, 0x36
        /*0126*/ 	.short	(.L_43 - .L_42)
.L_42:
        /*0128*/ 	.word	0x00000008
.L_43:


//--------------------- .nv.callgraph             --------------------------
	.section	.nv.callgraph,"",@"SHT_CUDA_CALLGRAPH"
	.align	4
	.sectionentsize	8
	.align		4
        /*0000*/ 	.word	0x00000000
	.align		4
        /*0004*/ 	.word	0xffffffff
	.align		4
        /*0008*/ 	.word	0x00000000
	.align		4
        /*000c*/ 	.word	0xfffffffe
	.align		4
        /*0010*/ 	.word	0x00000000
	.align		4
        /*0014*/ 	.word	0xfffffffd
	.align		4
        /*0018*/ 	.word	0x00000000
	.align		4
        /*001c*/ 	.word	0xfffffffc


//--------------------- .text.matmul_kernel       --------------------------
	.section	.text.matmul_kernel,"ax",@progbits
	.align	128
        .global         matmul_kernel
        .type           matmul_kernel,@function
        .size           matmul_kernel,(.L_x_4 - matmul_kernel)
        .other          matmul_kernel,@"STO_CUDA_ENTRY STV_DEFAULT"
matmul_kernel:
.text.matmul_kernel:
[----:B------:R-:W-:Y:S08]  /*0000*/  LDC R1, c[0x0][0x28] ;  /* 0x00000a00ff017b82 */ /* 0x000ff00000000800 */
[----:B------:R-:W0:Y:S01]  /*0010*/  LDC.64 R12, c[0x0][0x228] ;  /* 0x00008a00ff0c7b82 */ /* 0x000e220000000a00 */
[----:B------:R-:W1:Y:S01]  /*0020*/  S2R R5, SR_CTAID.X ;  /* 0x0000000000057919 */ /* 0x000e620000002500 */
[----:B------:R-:W-:Y:S01]  /*0030*/  UMOV UR4, 0x400 ;  /* 0x0000040000047882 */ /* 0x000fe20000000000 */
[----:B------:R-:W-:-:S05]  /*0040*/  ULDC.64 UR6, c[0x0][0x208] ;  /* 0x0000820000067ab9 */ /* 0x000fca0000000a00 */
[----:B------:R-:W2:Y:S08]  /*0050*/  LDC R75, c[0x0][0x230] ;  /* 0x00008c00ff4b7b82 */ /* 0x000eb00000000800 */
[----:B------:R-:W3:Y:S01]  /*0060*/  S2UR UR5, SR_CgaCtaId ;  /* 0x00000000000579c3 */ /* 0x000ee20000008800 */
[----:B0-----:R-:W-:-:S05]  /*0070*/  VIADD R0, R13, 0x1f ;  /* 0x0000001f0d007836 */ /* 0x001fca0000000000 */
[----:B------:R-:W-:Y:S01]  /*0080*/  SHF.R.S32.HI R3, RZ, 0x1f, R0 ;  /* 0x0000001fff037819 */ /* 0x000fe20000011400 */
[----:B--2---:R-:W-:-:S03]  /*0090*/  VIADD R75, R75, 0x1f ;  /* 0x0000001f4b4b7836 */ /* 0x004fc60000000000 */
[----:B------:R-:W-:Y:S02]  /*00a0*/  LEA.HI R3, R3, R0, RZ, 0x5 ;  /* 0x0000000003037211 */ /* 0x000fe400078f28ff */
[----:B-1----:R-:W-:Y:S02]  /*00b0*/  IABS R8, R5 ;  /* 0x0000000500087213 */ /* 0x002fe40000000000 */
[----:B------:R-:W-:Y:S01]  /*00c0*/  SHF.R.S32.HI R3, RZ, 0x5, R3 ;  /* 0x00000005ff037819 */ /* 0x000fe20000011403 */
[----:B---3--:R-:W-:-:S04]  /*00d0*/  ULEA UR4, UR5, UR4, 0x18 ;  /* 0x0000000405047291 */ /* 0x008fc8000f8ec03f */
[----:B------:R-:W-:Y:S01]  /*00e0*/  IMAD.SHL.U32 R4, R3, 0x8, RZ ;  /* 0x0000000803047824 */ /* 0x000fe200078e00ff */
[----:B------:R-:W-:-:S04]  /*00f0*/  ULDC UR5, c[0x0][0x230] ;  /* 0x00008c0000057ab9 */ /* 0x000fc80000000800 */
[-C--:B------:R-:W-:Y:S02]  /*0100*/  IABS R7, R4.reuse ;  /* 0x0000000400077213 */ /* 0x080fe40000000000 */
[----:B------:R-:W-:Y:S02]  /*0110*/  IABS R10, R4 ;  /* 0x00000004000a7213 */ /* 0x000fe40000000000 */
[----:B------:R-:W0:Y:S08]  /*0120*/  I2F.RP R0, R7 ;  /* 0x0000000700007306 */ /* 0x000e300000209400 */
[----:B0-----:R-:W0:Y:S02]  /*0130*/  MUFU.RCP R0, R0 ;  /* 0x0000000000007308 */ /* 0x001e240000001000 */
[----:B0-----:R-:W-:-:S02]  /*0140*/  VIADD R2, R0, 0xffffffe ;  /* 0x0ffffffe00027836 */ /* 0x001fc40000000000 */
[----:B------:R-:W-:-:S04]  /*0150*/  IMAD.MOV R0, RZ, RZ, -R10 ;  /* 0x000000ffff007224 */ /* 0x000fc800078e0a0a */
[----:B------:R0:W1:Y:S02]  /*0160*/  F2I.FTZ.U32.TRUNC.NTZ R3, R2 ;  /* 0x0000000200037305 */ /* 0x000064000021f000 */
[----:B0-----:R-:W-:Y:S02]  /*0170*/  IMAD.MOV.U32 R2, RZ, RZ, RZ ;  /* 0x000000ffff027224 */ /* 0x001fe400078e00ff */
[----:B-1----:R-:W-:-:S04]  /*0180*/  IMAD.MOV R6, RZ, RZ, -R3 ;  /* 0x000000ffff067224 */ /* 0x002fc800078e0a03 */
[----:B------:R-:W-:Y:S02]  /*0190*/  IMAD R9, R6, R7, RZ ;  /* 0x0000000706097224 */ /* 0x000fe400078e02ff */
[----:B------:R-:W-:Y:S02]  /*01a0*/  IMAD.MOV.U32 R6, RZ, RZ, R8 ;  /* 0x000000ffff067224 */ /* 0x000fe400078e0008 */
[----:B------:R-:W-:-:S06]  /*01b0*/  IMAD.HI.U32 R3, R3, R9, R2 ;  /* 0x0000000903037227 */ /* 0x000fcc00078e0002 */
[----:B------:R-:W-:-:S04]  /*01c0*/  IMAD.HI.U32 R3, R3, R6, RZ ;  /* 0x0000000603037227 */ /* 0x000fc800078e00ff */
[----:B------:R-:W-:-:S05]  /*01d0*/  IMAD R0, R3, R0, R6 ;  /* 0x0000000003007224 */ /* 0x000fca00078e0206 */
[----:B------:R-:W-:-:S13]  /*01e0*/  ISETP.GT.U32.AND P1, PT, R7, R0, PT ;  /* 0x000000000700720c */ /* 0x000fda0003f24070 */
[----:B------:R-:W-:Y:S02]  /*01f0*/  @!P1 IMAD.IADD R0, R0, 0x1, -R7 ;  /* 0x0000000100009824 */ /* 0x000fe400078e0a07 */
[----:B------:R-:W-:Y:S01]  /*0200*/  @!P1 VIADD R3, R3, 0x1 ;  /* 0x0000000103039836 */ /* 0x000fe20000000000 */
[----:B------:R-:W-:Y:S02]  /*0210*/  ISETP.NE.AND P1, PT, R4, RZ, PT ;  /* 0x000000ff0400720c */ /* 0x000fe40003f25270 */
[----:B------:R-:W-:Y:S02]  /*0220*/  ISETP.GE.U32.AND P0, PT, R0, R7, PT ;  /* 0x000000070000720c */ /* 0x000fe40003f06070 */
[----:B------:R-:W-:-:S04]  /*0230*/  LOP3.LUT R0, R5, R4, RZ, 0x3c, !PT ;  /* 0x0000000405007212 */ /* 0x000fc800078e3cff */
[----:B------:R-:W-:Y:S01]  /*0240*/  ISETP.GE.AND P2, PT, R0, RZ, PT ;  /* 0x000000ff0000720c */ /* 0x000fe20003f46270 */
[----:B------:R-:W-:-:S06]  /*0250*/  VIADD R0, R12, 0xf ;  /* 0x0000000f0c007836 */ /* 0x000fcc0000000000 */
[----:B------:R-:W-:-:S04]  /*0260*/  @P0 VIADD R3, R3, 0x1 ;  /* 0x0000000103030836 */ /* 0x000fc80000000000 */
[----:B------:R-:W-:Y:S01]  /*0270*/  IMAD.MOV.U32 R2, RZ, RZ, R3 ;  /* 0x000000ffff027224 */ /* 0x000fe200078e0003 */
[----:B------:R-:W-:-:S03]  /*0280*/  SHF.R.S32.HI R3, RZ, 0x1f, R0 ;  /* 0x0000001fff037819 */ /* 0x000fc60000011400 */
[----:B------:R-:W-:Y:S01]  /*0290*/  @!P2 IMAD.MOV R2, RZ, RZ, -R2 ;  /* 0x000000ffff02a224 */ /* 0x000fe200078e0a02 */
[----:B------:R-:W-:Y:S02]  /*02a0*/  @!P1 LOP3.LUT R2, RZ, R4, RZ, 0x33, !PT ;  /* 0x00000004ff029212 */ /* 0x000fe400078e33ff */
[----:B------:R-:W-:-:S03]  /*02b0*/  LEA.HI R3, R3, R0, RZ, 0x4 ;  /* 0x0000000003037211 */ /* 0x000fc600078f20ff */
[----:B------:R-:W-:Y:S02]  /*02c0*/  IMAD.SHL.U32 R6, R2, 0x8, RZ ;  /* 0x0000000802067824 */ /* 0x000fe400078e00ff */
[----:B------:R-:W-:-:S03]  /*02d0*/  IMAD.MOV R2, RZ, RZ, -R2 ;  /* 0x000000ffff027224 */ /* 0x000fc600078e0a02 */
[----:B------:R-:W-:Y:S01]  /*02e0*/  LEA.HI.SX32 R3, R3, -R6, 0x1c ;  /* 0x8000000603037211 */ /* 0x000fe200078fe2ff */
[----:B------:R-:W-:-:S03]  /*02f0*/  IMAD R4, R4, R2, R5 ;  /* 0x0000000204047224 */ /* 0x000fc600078e0205 */
[----:B------:R-:W-:Y:S02]  /*0300*/  VIMNMX R11, R3, 0x8, PT ;  /* 0x00000008030b7848 */ /* 0x000fe40003fe0100 */
[----:B------:R-:W-:Y:S02]  /*0310*/  IABS R9, R4 ;  /* 0x0000000400097213 */ /* 0x000fe40000000000 */
[----:B------:R-:W-:-:S04]  /*0320*/  IABS R7, R11 ;  /* 0x0000000b00077213 */ /* 0x000fc80000000000 */
[----:B------:R-:W0:Y:S08]  /*0330*/  I2F.RP R0, R7 ;  /* 0x0000000700007306 */ /* 0x000e300000209400 */
[----:B0-----:R-:W0:Y:S02]  /*0340*/  MUFU.RCP R0, R0 ;  /* 0x0000000000007308 */ /* 0x001e240000001000 */
[----:B0-----:R-:W-:-:S06]  /*0350*/  VIADD R3, R0, 0xffffffe ;  /* 0x0ffffffe00037836 */ /* 0x001fcc0000000000 */
[----:B------:R-:W0:Y:S02]  /*0360*/  F2I.FTZ.U32.TRUNC.NTZ R3, R3 ;  /* 0x0000000300037305 */ /* 0x000e24000021f000 */
[----:B0-----:R-:W-:-:S04]  /*0370*/  IMAD.MOV R8, RZ, RZ, -R3 ;  /* 0x000000ffff087224 */ /* 0x001fc800078e0a03 */
[----:B------:R-:W-:Y:S01]  /*0380*/  IMAD.MOV.U32 R2, RZ, RZ, R8 ;  /* 0x000000ffff027224 */ /* 0x000fe200078e0008 */
[----:B------:R-:W-:-:S03]  /*0390*/  IABS R8, R11 ;  /* 0x0000000b00087213 */ /* 0x000fc60000000000 */
[----:B------:R-:W-:Y:S02]  /*03a0*/  IMAD R5, R2, R7, RZ ;  /* 0x0000000702057224 */ /* 0x000fe400078e02ff */
[----:B------:R-:W-:-:S04]  /*03b0*/  IMAD.MOV.U32 R2, RZ, RZ, RZ ;  /* 0x000000ffff027224 */ /* 0x000fc800078e00ff */
[----:B------:R-:W-:-:S04]  /*03c0*/  IMAD.HI.U32 R2, R3, R5, R2 ;  /* 0x0000000503027227 */ /* 0x000fc800078e0002 */
[----:B------:R-:W-:Y:S02]  /*03d0*/  IMAD.MOV R3, RZ, RZ, -R8 ;  /* 0x000000ffff037224 */ /* 0x000fe400078e0a08 */
[----:B------:R-:W-:-:S04]  /*03e0*/  IMAD.HI.U32 R0, R2, R9, RZ ;  /* 0x0000000902007227 */ /* 0x000fc800078e00ff */
[----:B------:R-:W-:Y:S01]  /*03f0*/  IMAD R2, R0, R3, R9 ;  /* 0x0000000300027224 */ /* 0x000fe200078e0209 */
[----:B------:R-:W-:-:S04]  /*0400*/  LOP3.LUT R3, R4, R11, RZ, 0x3c, !PT ;  /* 0x0000000b04037212 */ /* 0x000fc800078e3cff */
[----:B------:R-:W-:Y:S02]  /*0410*/  ISETP.GT.U32.AND P1, PT, R7, R2, PT ;  /* 0x000000020700720c */ /* 0x000fe40003f24070 */
[----:B------:R-:W-:-:S11]  /*0420*/  ISETP.GE.AND P2, PT, R3, RZ, PT ;  /* 0x000000ff0300720c */ /* 0x000fd60003f46270 */
[----:B------:R-:W-:Y:S02]  /*0430*/  @!P1 IMAD.IADD R2, R2, 0x1, -R7 ;  /* 0x0000000102029824 */ /* 0x000fe400078e0a07 */
[----:B------:R-:W-:Y:S01]  /*0440*/  @!P1 VIADD R0, R0, 0x1 ;  /* 0x0000000100009836 */ /* 0x000fe20000000000 */
[----:B------:R-:W-:Y:S02]  /*0450*/  ISETP.NE.AND P1, PT, R11, RZ, PT ;  /* 0x000000ff0b00720c */ /* 0x000fe40003f25270 */
[----:B------:R-:W-:Y:S02]  /*0460*/  ISETP.GE.U32.AND P0, PT, R2, R7, PT ;  /* 0x000000070200720c */ /* 0x000fe40003f06070 */
[----:B------:R-:W0:Y:S11]  /*0470*/  S2R R2, SR_TID.X ;  /* 0x0000000000027919 */ /* 0x000e360000002100 */
[----:B------:R-:W-:Y:S01]  /*0480*/  @P0 VIADD R0, R0, 0x1 ;  /* 0x0000000100000836 */ /* 0x000fe20000000000 */
[----:B------:R-:W-:-:S03]  /*0490*/  ISETP.GT.AND P0, PT, R75, 0x1f, PT ;  /* 0x0000001f4b00780c */ /* 0x000fc60003f04270 */
[----:B------:R-:W-:-:S04]  /*04a0*/  IMAD.MOV.U32 R3, RZ, RZ, R0 ;  /* 0x000000ffff037224 */ /* 0x000fc800078e0000 */
[----:B------:R-:W-:Y:S01]  /*04b0*/  @!P2 IMAD.MOV R3, RZ, RZ, -R3 ;  /* 0x000000ffff03a224 */ /* 0x000fe200078e0a03 */
[----:B------:R-:W-:-:S05]  /*04c0*/  @!P1 LOP3.LUT R3, RZ, R11, RZ, 0x33, !PT ;  /* 0x0000000bff039212 */ /* 0x000fca00078e33ff */
[----:B------:R-:W-:Y:S02]  /*04d0*/  IMAD.MOV R0, RZ, RZ, -R3 ;  /* 0x000000ffff007224 */ /* 0x000fe400078e0a03 */
[----:B------:R-:W-:Y:S02]  /*04e0*/  IMAD.SHL.U32 R3, R3, 0x20, RZ ;  /* 0x0000002003037824 */ /* 0x000fe400078e00ff */
[----:B------:R-:W-:Y:S01]  /*04f0*/  IMAD R0, R11, R0, R4 ;  /* 0x000000000b007224 */ /* 0x000fe200078e0204 */
[----:B0-----:R-:W-:-:S03]  /*0500*/  SHF.R.U32.HI R78, RZ, 0x4, R2 ;  /* 0x00000004ff4e7819 */ /* 0x001fc60000011602 */
[----:B------:R-:W-:Y:S01]  /*0510*/  IMAD.IADD R0, R6, 0x1, R0 ;  /* 0x0000000106007824 */ /* 0x000fe200078e0200 */
[----:B------:R-:W-:Y:S02]  /*0520*/  LOP3.LUT R5, R2, 0xf, RZ, 0xc0, !PT ;  /* 0x0000000f02057812 */ /* 0x000fe400078ec0ff */
[----:B------:R-:W-:Y:S02]  /*0530*/  SGXT.U32 R78, R78, 0x2 ;  /* 0x000000024e4e781a */ /* 0x000fe40000000000 */
[----:B------:R-:W-:Y:S01]  /*0540*/  LOP3.LUT R6, R2, 0x20, RZ, 0xc0, !PT ;  /* 0x0000002002067812 */ /* 0x000fe200078ec0ff */
[----:B------:R-:W-:Y:S01]  /*0550*/  IMAD R0, R0, 0x10, R5 ;  /* 0x0000001000007824 */ /* 0x000fe200078e0205 */
[C---:B------:R-:W-:Y:S02]  /*0560*/  LOP3.LUT R71, R78.reuse, 0x4, RZ, 0xfc, !PT ;  /* 0x000000044e477812 */ /* 0x040fe400078efcff */
[C---:B------:R-:W-:Y:S02]  /*0570*/  LOP3.LUT R70, R78.reuse, 0x8, RZ, 0xfc, !PT ;  /* 0x000000084e467812 */ /* 0x040fe400078efcff */
[----:B------:R-:W-:-:S02]  /*0580*/  LOP3.LUT R69, R78, 0xc, RZ, 0xfc, !PT ;  /* 0x0000000c4e457812 */ /* 0x000fc400078efcff */
[C---:B------:R-:W-:Y:S02]  /*0590*/  LOP3.LUT R68, R78.reuse, 0x10, RZ, 0xfc, !PT ;  /* 0x000000104e447812 */ /* 0x040fe400078efcff */
[C---:B------:R-:W-:Y:S02]  /*05a0*/  LOP3.LUT R67, R78.reuse, 0x14, RZ, 0xfc, !PT ;  /* 0x000000144e437812 */ /* 0x040fe400078efcff */
[C---:B------:R-:W-:Y:S02]  /*05b0*/  LOP3.LUT R66, R78.reuse, 0x18, RZ, 0xfc, !PT ;  /* 0x000000184e427812 */ /* 0x040fe400078efcff */
[----:B------:R-:W-:Y:S01]  /*05c0*/  LOP3.LUT R65, R78, 0x1c, RZ, 0xfc, !PT ;  /* 0x0000001c4e417812 */ /* 0x000fe200078efcff */
[----:B------:R-:W-:Y:S06]  /*05d0*/  @P0 BRA `(.L_x_0) ;  /* 0x0000000000200947 */ /* 0x000fec0003800000 */
[C---:B------:R-:W-:Y:S01]  /*05e0*/  IMAD.SHL.U32 R5, R2.reuse, 0x40, RZ ;  /* 0x0000004002057824 */ /* 0x040fe200078e00ff */
[----:B------:R-:W-:Y:S01]  /*05f0*/  CS2R R24, SRZ ;  /* 0x0000000000187805 */ /* 0x000fe2000001ff00 */
[----:B------:R-:W-:Y:S01]  /*0600*/  IMAD.SHL.U32 R4, R2, 0x2, RZ ;  /* 0x0000000202047824 */ /* 0x000fe200078e00ff */
[----:B------:R-:W-:Y:S02]  /*0610*/  CS2R R26, SRZ ;  /* 0x00000000001a7805 */ /* 0x000fe4000001ff00 */
[----:B------:R-:W-:Y:S02]  /*0620*/  CS2R R28, SRZ ;  /* 0x00000000001c7805 */ /* 0x000fe4000001ff00 */
[----:B------:R-:W-:Y:S02]  /*0630*/  CS2R R30, SRZ ;  /* 0x00000000001e7805 */ /* 0x000fe4000001ff00 */
[----:B------:R-:W-:Y:S01]  /*0640*/  LOP3.LUT R5, R5, 0x40, RZ, 0xc0, !PT ;  /* 0x0000004005057812 */ /* 0x000fe200078ec0ff */
[----:B------:R-:W-:Y:S06]  /*0650*/  BRA `(.L_x_1) ;  /* 0x0000002000ec7947 */ /* 0x000fec0003800000 */
.L_x_0:
[----:B------:R-:W-:Y:S01]  /*0660*/  IABS R16, R12 ;  /* 0x0000000c00107213 */ /* 0x000fe20000000000 */
[----:B------:R-:W-:Y:S01]  /*0670*/  ULDC UR8, c[0x0][0x240] ;  /* 0x0000900000087ab9 */ /* 0x000fe20000000800 */
[----:B------:R-:W-:Y:S01]  /*0680*/  IABS R7, R13 ;  /* 0x0000000d00077213 */ /* 0x000fe20000000000 */
[----:B------:R-:W-:Y:S01]  /*0690*/  ULDC.64 UR12, c[0x0][0x218] ;  /* 0x00008600000c7ab9 */ /* 0x000fe20000000a00 */
[----:B------:R-:W0:Y:S01]  /*06a0*/  I2F.RP R9, R16 ;  /* 0x0000001000097306 */ /* 0x000e220000209400 */
[----:B------:R-:W-:Y:S01]  /*06b0*/  IABS R14, R0 ;  /* 0x00000000000e7213 */ /* 0x000fe20000000000 */
[----:B------:R-:W-:Y:S01]  /*06c0*/  ULDC UR9, c[0x0][0x234] ;  /* 0x00008d0000097ab9 */ /* 0x000fe20000000800 */
[----:B------:R-:W-:Y:S01]  /*06d0*/  ISETP.GE.AND P5, PT, R0, RZ, PT ;  /* 0x000000ff0000720c */ /* 0x000fe20003fa6270 */
[----:B------:R-:W1:Y:S01]  /*06e0*/  LDC R74, c[0x0][0x238] ;  /* 0x00008e00ff4a7b82 */ /* 0x000e620000000800 */
[----:B------:R-:W-:Y:S01]  /*06f0*/  ISETP.NE.AND P1, PT, R12, RZ, PT ;  /* 0x000000ff0c00720c */ /* 0x000fe20003f25270 */
[----:B------:R-:W-:Y:S01]  /*0700*/  ULDC.64 UR10, c[0x0][0x210] ;  /* 0x00008400000a7ab9 */ /* 0x000fe20000000a00 */
[C---:B------:R-:W-:Y:S01]  /*0710*/  LOP3.LUT R62, R2.reuse, 0x1f, RZ, 0xc0, !PT ;  /* 0x0000001f023e7812 */ /* 0x040fe200078ec0ff */
[----:B------:R-:W2:Y:S01]  /*0720*/  I2F.RP R4, R7 ;  /* 0x0000000700047306 */ /* 0x000ea20000209400 */
[----:B------:R-:W-:-:S04]  /*0730*/  LOP3.LUT R61, R2, 0x3f, RZ, 0xc0, !PT ;  /* 0x0000003f023d7812 */ /* 0x000fc800078ec0ff */
[C---:B------:R-:W-:Y:S02]  /*0740*/  LOP3.LUT R63, R61.reuse, 0x8, RZ, 0x3c, !PT ;  /* 0x000000083d3f7812 */ /* 0x040fe400078e3cff */
[----:B------:R-:W-:Y:S01]  /*0750*/  LOP3.LUT R64, R61, 0x10, RZ, 0x3c, !PT ;  /* 0x000000103d407812 */ /* 0x000fe200078e3cff */
[----:B0-----:R-:W0:Y:S08]  /*0760*/  MUFU.RCP R9, R9 ;  /* 0x0000000900097308 */ /* 0x001e300000001000 */
[----:B--2---:R-:W2:Y:S01]  /*0770*/  MUFU.RCP R4, R4 ;  /* 0x0000000400047308 */ /* 0x004ea20000001000 */
[----:B-1----:R-:W-:-:S02]  /*0780*/  IMAD R65, R65, R74, RZ ;  /* 0x0000004a41417224 */ /* 0x002fc400078e02ff */
[-C--:B------:R-:W-:Y:S02]  /*0790*/  IMAD R66, R66, R74.reuse, RZ ;  /* 0x0000004a42427224 */ /* 0x080fe400078e02ff */
[-C--:B------:R-:W-:Y:S02]  /*07a0*/  IMAD R67, R67, R74.reuse, RZ ;  /* 0x0000004a43437224 */ /* 0x080fe400078e02ff */
[----:B0-----:R-:W-:Y:S02]  /*07b0*/  VIADD R5, R9, 0xffffffe ;  /* 0x0ffffffe09057836 */ /* 0x001fe40000000000 */
[-C--:B------:R-:W-:Y:S02]  /*07c0*/  IMAD R68, R68, R74.reuse, RZ ;  /* 0x0000004a44447224 */ /* 0x080fe400078e02ff */
[----:B------:R-:W-:Y:S02]  /*07d0*/  IMAD R69, R69, R74, RZ ;  /* 0x0000004a45457224 */ /* 0x000fe400078e02ff */
[----:B------:R-:W0:Y:S01]  /*07e0*/  F2I.FTZ.U32.TRUNC.NTZ R5, R5 ;  /* 0x0000000500057305 */ /* 0x000e22000021f000 */
[----:B--2---:R-:W-:-:S02]  /*07f0*/  VIADD R8, R4, 0xffffffe ;  /* 0x0ffffffe04087836 */ /* 0x004fc40000000000 */
[----:B------:R-:W-:Y:S02]  /*0800*/  IMAD.MOV.U32 R4, RZ, RZ, RZ ;  /* 0x000000ffff047224 */ /* 0x000fe400078e00ff */
[-C--:B------:R-:W-:Y:S02]  /*0810*/  IMAD R70, R70, R74.reuse, RZ ;  /* 0x0000004a46467224 */ /* 0x080fe400078e02ff */
[-C--:B------:R-:W-:Y:S01]  /*0820*/  IMAD R71, R71, R74.reuse, RZ ;  /* 0x0000004a47477224 */ /* 0x080fe200078e02ff */
[----:B------:R1:W2:Y:S01]  /*0830*/  F2I.FTZ.U32.TRUNC.NTZ R9, R8 ;  /* 0x0000000800097305 */ /* 0x0002a2000021f000 */
[----:B------:R-:W-:Y:S02]  /*0840*/  IMAD.SHL.U32 R72, R74, 0x20, RZ ;  /* 0x000000204a487824 */ /* 0x000fe400078e00ff */
[----:B------:R-:W-:Y:S02]  /*0850*/  IMAD R74, R78, R74, RZ ;  /* 0x0000004a4e4a7224 */ /* 0x000fe400078e02ff */
[----:B0-----:R-:W-:-:S02]  /*0860*/  IMAD.MOV R11, RZ, RZ, -R5 ;  /* 0x000000ffff0b7224 */ /* 0x001fc400078e0a05 */
[----:B-1----:R-:W-:Y:S02]  /*0870*/  IMAD.MOV.U32 R8, RZ, RZ, RZ ;  /* 0x000000ffff087224 */ /* 0x002fe400078e00ff */
[----:B------:R-:W-:-:S04]  /*0880*/  IMAD R11, R11, R16, RZ ;  /* 0x000000100b0b7224 */ /* 0x000fc800078e02ff */
[----:B------:R-:W-:Y:S01]  /*0890*/  IMAD.HI.U32 R10, R5, R11, R4 ;  /* 0x0000000b050a7227 */ /* 0x000fe200078e0004 */
[----:B------:R-:W-:-:S03]  /*08a0*/  LEA.HI R4, R6, R3, RZ, 0x1b ;  /* 0x0000000306047211 */ /* 0x000fc600078fd8ff */
[----:B------:R-:W-:Y:S01]  /*08b0*/  IMAD.MOV.U32 R11, RZ, RZ, R14 ;  /* 0x000000ffff0b7224 */ /* 0x000fe200078e000e */
[----:B------:R-:W-:Y:S01]  /*08c0*/  IABS R42, R4 ;  /* 0x00000004002a7213 */ /* 0x000fe20000000000 */
[----:B--2---:R-:W-:Y:S02]  /*08d0*/  IMAD.MOV R5, RZ, RZ, -R9 ;  /* 0x000000ffff057224 */ /* 0x004fe400078e0a09 */
[----:B------:R-:W-:-:S04]  /*08e0*/  IMAD.HI.U32 R10, R10, R11, RZ ;  /* 0x0000000b0a0a7227 */ /* 0x000fc800078e00ff */
[----:B------:R-:W-:Y:S02]  /*08f0*/  IMAD.MOV R10, RZ, RZ, -R10 ;  /* 0x000000ffff0a7224 */ /* 0x000fe400078e0a0a */
[----:B------:R-:W-:Y:S02]  /*0900*/  VIADD R19, R4, 0x12 ;  /* 0x0000001204137836 */ /* 0x000fe40000000000 */
[----:B------:R-:W-:Y:S02]  /*0910*/  IMAD R11, R16, R10, R11 ;  /* 0x0000000a100b7224 */ /* 0x000fe400078e020b */
[----:B------:R-:W-:Y:S01]  /*0920*/  IMAD.MOV.U32 R10, RZ, RZ, R5 ;  /* 0x000000ffff0a7224 */ /* 0x000fe200078e0005 */
[----:B------:R-:W-:Y:S01]  /*0930*/  IABS R24, R19 ;  /* 0x0000001300187213 */ /* 0x000fe20000000000 */
[----:B------:R-:W-:Y:S01]  /*0940*/  VIADD R5, R4, 0x1e ;  /* 0x0000001e04057836 */ /* 0x000fe20000000000 */
[----:B------:R-:W-:Y:S01]  /*0950*/  ISETP.GT.U32.AND P0, PT, R16, R11, PT ;  /* 0x0000000b1000720c */ /* 0x000fe20003f04070 */
[----:B------:R-:W-:-:S02]  /*0960*/  IMAD R15, R10, R7, RZ ;  /* 0x000000070a0f7224 */ /* 0x000fc400078e02ff */
[C---:B------:R-:W-:Y:S01]  /*0970*/  VIADD R22, R4.reuse, 0xe ;  /* 0x0000000e04167836 */ /* 0x040fe20000000000 */
[----:B------:R-:W-:Y:S01]  /*0980*/  IABS R10, R5 ;  /* 0x00000005000a7213 */ /* 0x000fe20000000000 */
[----:B------:R-:W-:Y:S01]  /*0990*/  IMAD.HI.U32 R8, R9, R15, R8 ;  /* 0x0000000f09087227 */ /* 0x000fe200078e0008 */
[----:B------:R-:W-:Y:S02]  /*09a0*/  ISETP.GE.AND P4, PT, R5, RZ, PT ;  /* 0x000000ff0500720c */ /* 0x000fe40003f86270 */
[----:B------:R-:W-:Y:S01]  /*09b0*/  IABS R28, R22 ;  /* 0x00000016001c7213 */ /* 0x000fe20000000000 */
[----:B------:R-:W-:Y:S02]  /*09c0*/  VIADD R15, R4, 0x1c ;  /* 0x0000001c040f7836 */ /* 0x000fe40000000000 */
[----:B------:R-:W-:-:S03]  /*09d0*/  IMAD.HI.U32 R9, R8, R10, RZ ;  /* 0x0000000a08097227 */ /* 0x000fc600078e00ff */
[----:B------:R-:W-:Y:S01]  /*09e0*/  IABS R14, R15 ;  /* 0x0000000f000e7213 */ /* 0x000fe20000000000 */
[----:B------:R-:W-:Y:S01]  /*09f0*/  @!P0 IMAD.IADD R11, R11, 0x1, -R16 ;  /* 0x000000010b0b8824 */ /* 0x000fe200078e0a10 */
[----:B------:R-:W-:Y:S01]  /*0a00*/  ISETP.GE.AND P3, PT, R15, RZ, PT ;  /* 0x000000ff0f00720c */ /* 0x000fe20003f66270 */
[----:B------:R-:W-:Y:S02]  /*0a10*/  IMAD.MOV R9, RZ, RZ, -R9 ;  /* 0x000000ffff097224 */ /* 0x000fe400078e0a09 */
[----:B------:R-:W-:Y:S01]  /*0a20*/  VIADD R5, R4, 0x1a ;  /* 0x0000001a04057836 */ /* 0x000fe20000000000 */
[----:B------:R-:W-:Y:S01]  /*0a30*/  ISETP.GT.U32.AND P0, PT, R16, R11, PT ;  /* 0x0000000b1000720c */ /* 0x000fe20003f04070 */
[C---:B------:R-:W-:Y:S02]  /*0a40*/  IMAD R10, R7.reuse, R9, R10 ;  /* 0x00000009070a7224 */ /* 0x040fe400078e020a */
[C---:B------:R-:W-:Y:S01]  /*0a50*/  VIADD R15, R4.reuse, 0x18 ;  /* 0x00000018040f7836 */ /* 0x040fe20000000000 */
[----:B------:R-:W-:Y:S01]  /*0a60*/  IABS R9, R5 ;  /* 0x0000000500097213 */ /* 0x000fe20000000000 */
[C---:B------:R-:W-:Y:S01]  /*0a70*/  VIADD R21, R4.reuse, 0x10 ;  /* 0x0000001004157836 */ /* 0x040fe20000000000 */
[----:B------:R-:W-:Y:S01]  /*0a80*/  ISETP.GT.U32.AND P6, PT, R7, R10, PT ;  /* 0x0000000a0700720c */ /* 0x000fe20003fc4070 */
[----:B------:R-:W-:Y:S01]  /*0a90*/  VIADD R23, R4, 0xc ;  /* 0x0000000c04177836 */ /* 0x000fe20000000000 */
[----:B------:R-:W-:Y:S01]  /*0aa0*/  ISETP.GE.AND P2, PT, R5, RZ, PT ;  /* 0x000000ff0500720c */ /* 0x000fe20003f46270 */
[----:B------:R-:W-:Y:S01]  /*0ab0*/  IMAD.HI.U32 R5, R8, R14, RZ ;  /* 0x0000000e08057227 */ /* 0x000fe200078e00ff */
[----:B------:R-:W-:-:S02]  /*0ac0*/  IABS R17, R15 ;  /* 0x0000000f00117213 */ /* 0x000fc40000000000 */
[----:B------:R-:W-:Y:S01]  /*0ad0*/  IABS R26, R21 ;  /* 0x00000015001a7213 */ /* 0x000fe20000000000 */
[----:B------:R-:W-:Y:S01]  /*0ae0*/  @!P0 IMAD.IADD R11, R11, 0x1, -R16 ;  /* 0x000000010b0b8824 */ /* 0x000fe200078e0a10 */
[----:B------:R-:W-:Y:S01]  /*0af0*/  ISETP.GE.AND P0, PT, R15, RZ, PT ;  /* 0x000000ff0f00720c */ /* 0x000fe20003f06270 */
[----:B------:R-:W-:Y:S01]  /*0b00*/  IMAD.MOV.U32 R16, RZ, RZ, R9 ;  /* 0x000000ffff107224 */ /* 0x000fe200078e0009 */
[----:B------:R-:W-:Y:S01]  /*0b10*/  IABS R30, R23 ;  /* 0x00000017001e7213 */ /* 0x000fe20000000000 */
[----:B------:R-:W-:Y:S02]  /*0b20*/  IMAD.MOV R9, RZ, RZ, -R5 ;  /* 0x000000ffff097224 */ /* 0x000fe400078e0a05 */
[----:B------:R-:W-:Y:S02]  /*0b30*/  IMAD.MOV.U32 R5, RZ, RZ, R11 ;  /* 0x000000ffff057224 */ /* 0x000fe400078e000b */
[----:B------:R-:W-:Y:S02]  /*0b40*/  IMAD R14, R7, R9, R14 ;  /* 0x00000009070e7224 */ /* 0x000fe400078e020e */
[----:B------:R-:W-:-:S02]  /*0b50*/  @!P6 IMAD.IADD R10, R10, 0x1, -R7 ;  /* 0x000000010a0ae824 */ /* 0x000fc400078e0a07 */
[----:B------:R-:W-:Y:S01]  /*0b60*/  @!P5 IMAD.MOV R5, RZ, RZ, -R5 ;  /* 0x000000ffff05d224 */ /* 0x000fe200078e0a05 */
[C---:B------:R-:W-:Y:S01]  /*0b70*/  ISETP.GT.U32.AND P5, PT, R7.reuse, R14, PT ;  /* 0x0000000e0700720c */ /* 0x040fe20003fa4070 */
[C---:B------:R-:W-:Y:S01]  /*0b80*/  IMAD.HI.U32 R9, R8.reuse, R16, RZ ;  /* 0x0000001008097227 */ /* 0x040fe200078e00ff */
[----:B------:R-:W-:Y:S02]  /*0b90*/  ISETP.GT.U32.AND P6, PT, R7, R10, PT ;  /* 0x0000000a0700720c */ /* 0x000fe40003fc4070 */
[----:B------:R-:W-:Y:S01]  /*0ba0*/  @!P1 LOP3.LUT R5, RZ, R12, RZ, 0x33, !PT ;  /* 0x0000000cff059212 */ /* 0x000fe200078e33ff */
[----:B------:R-:W-:Y:S02]  /*0bb0*/  IMAD.MOV R9, RZ, RZ, -R9 ;  /* 0x000000ffff097224 */ /* 0x000fe400078e0a09 */
[----:B------:R-:W-:-:S04]  /*0bc0*/  IMAD.HI.U32 R11, R8, R17, RZ ;  /* 0x00000011080b7227 */ /* 0x000fc800078e00ff */
[C---:B------:R-:W-:Y:S02]  /*0bd0*/  IMAD R16, R7.reuse, R9, R16 ;  /* 0x0000000907107224 */ /* 0x040fe400078e0210 */
[--C-:B------:R-:W-:Y:S02]  /*0be0*/  @!P5 IMAD.IADD R14, R14, 0x1, -R7.reuse ;  /* 0x000000010e0ed824 */ /* 0x100fe400078e0a07 */
[----:B------:R-:W-:Y:S01]  /*0bf0*/  @!P6 IMAD.IADD R10, R10, 0x1, -R7 ;  /* 0x000000010a0ae824 */ /* 0x000fe200078e0a07 */
[C---:B------:R-:W-:Y:S01]  /*0c00*/  ISETP.GT.U32.AND P6, PT, R7.reuse, R16, PT ;  /* 0x000000100700720c */ /* 0x040fe20003fc4070 */
[----:B------:R-:W-:Y:S01]  /*0c10*/  VIADD R15, R4, 0x16 ;  /* 0x00000016040f7836 */ /* 0x000fe20000000000 */
[----:B------:R-:W-:Y:S01]  /*0c20*/  ISETP.GT.U32.AND P5, PT, R7, R14, PT ;  /* 0x0000000e0700720c */ /* 0x000fe20003fa4070 */
[----:B------:R-:W-:Y:S02]  /*0c30*/  IMAD.MOV R12, RZ, RZ, -R11 ;  /* 0x000000ffff0c7224 */ /* 0x000fe400078e0a0b */
[----:B------:R-:W-:Y:S01]  /*0c40*/  IMAD.HI.U32 R11, R8, R24, RZ ;  /* 0x00000018080b7227 */ /* 0x000fe200078e00ff */
[----:B------:R-:W-:-:S02]  /*0c50*/  IABS R18, R15 ;  /* 0x0000000f00127213 */ /* 0x000fc40000000000 */
[----:B------:R-:W-:Y:S01]  /*0c60*/  ISETP.GE.AND P1, PT, R15, RZ, PT ;  /* 0x000000ff0f00720c */ /* 0x000fe20003f26270 */
[----:B------:R-:W-:Y:S02]  /*0c70*/  IMAD R12, R7, R12, R17 ;  /* 0x0000000c070c7224 */ /* 0x000fe400078e0211 */
[----:B------:R-:W-:-:S04]  /*0c80*/  IMAD.HI.U32 R9, R8, R18, RZ ;  /* 0x0000001208097227 */ /* 0x000fc800078e00ff */
[--C-:B------:R-:W-:Y:S02]  /*0c90*/  @!P6 IMAD.IADD R16, R16, 0x1, -R7.reuse ;  /* 0x000000011010e824 */ /* 0x100fe400078e0a07 */
[----:B------:R-:W-:Y:S01]  /*0ca0*/  @!P5 IMAD.IADD R14, R14, 0x1, -R7 ;  /* 0x000000010e0ed824 */ /* 0x000fe200078e0a07 */
[C---:B------:R-:W-:Y:S01]  /*0cb0*/  ISETP.GT.U32.AND P5, PT, R7.reuse, R12, PT ;  /* 0x0000000c0700720c */ /* 0x040fe20003fa4070 */
[----:B------:R-:W-:Y:S01]  /*0cc0*/  IMAD.MOV R9, RZ, RZ, -R9 ;  /* 0x000000ffff097224 */ /* 0x000fe200078e0a09 */
[C---:B------:R-:W-:Y:S01]  /*0cd0*/  ISETP.GT.U32.AND P6, PT, R7.reuse, R16, PT ;  /* 0x000000100700720c */ /* 0x040fe20003fc4070 */
[----:B------:R-:W-:Y:S02]  /*0ce0*/  VIADD R17, R4, 0x14 ;  /* 0x0000001404117836 */ /* 0x000fe40000000000 */
[----:B------:R-:W-:Y:S02]  /*0cf0*/  IMAD R18, R7, R9, R18 ;  /* 0x0000000907127224 */ /* 0x000fe400078e0212 */
[----:B------:R-:W-:Y:S01]  /*0d00*/  IMAD.MOV R11, RZ, RZ, -R11 ;  /* 0x000000ffff0b7224 */ /* 0x000fe200078e0a0b */
[----:B------:R-:W-:Y:S01]  /*0d10*/  IABS R20, R17 ;  /* 0x0000001100147213 */ /* 0x000fe20000000000 */
[----:B------:R-:W-:-:S04]  /*0d20*/  IMAD.HI.U32 R15, R8, R26, RZ ;  /* 0x0000001a080f7227 */ /* 0x000fc800078e00ff */
[--C-:B------:R-:W-:Y:S02]  /*0d30*/  @!P5 IMAD.IADD R12, R12, 0x1, -R7.reuse ;  /* 0x000000010c0cd824 */ /* 0x100fe400078e0a07 */
[----:B------:R-:W-:Y:S01]  /*0d40*/  @!P6 IMAD.IADD R16, R16, 0x1, -R7 ;  /* 0x000000011010e824 */ /* 0x000fe200078e0a07 */
[C---:B------:R-:W-:Y:S01]  /*0d50*/  ISETP.GT.U32.AND P6, PT, R7.reuse, R18, PT ;  /* 0x000000120700720c */ /* 0x040fe20003fc4070 */
[----:B------:R-:W-:Y:S01]  /*0d60*/  IMAD.HI.U32 R9, R8, R20, RZ ;  /* 0x0000001408097227 */ /* 0x000fe200078e00ff */
[----:B------:R-:W-:-:S03]  /*0d70*/  ISETP.GT.U32.AND P5, PT, R7, R12, PT ;  /* 0x0000000c0700720c */ /* 0x000fc60003fa4070 */
[----:B------:R-:W-:Y:S02]  /*0d80*/  IMAD.MOV R9, RZ, RZ, -R9 ;  /* 0x000000ffff097224 */ /* 0x000fe400078e0a09 */
[C---:B------:R-:W-:Y:S02]  /*0d90*/  IMAD R24, R7.reuse, R11, R24 ;  /* 0x0000000b07187224 */ /* 0x040fe400078e0218 */
[----:B------:R-:W-:Y:S02]  /*0da0*/  IMAD R20, R7, R9, R20 ;  /* 0x0000000907147224 */ /* 0x000fe400078e0214 */
[----:B------:R-:W-:-:S04]  /*0db0*/  IMAD.HI.U32 R9, R8, R28, RZ ;  /* 0x0000001c08097227 */ /* 0x000fc800078e00ff */
[--C-:B------:R-:W-:Y:S01]  /*0dc0*/  @!P6 IMAD.IADD R18, R18, 0x1, -R7.reuse ;  /* 0x000000011212e824 */ /* 0x100fe200078e0a07 */
[C---:B------:R-:W-:Y:S01]  /*0dd0*/  ISETP.GT.U32.AND P6, PT, R7.reuse, R24, PT ;  /* 0x000000180700720c */ /* 0x040fe20003fc4070 */
[----:B------:R-:W-:Y:S01]  /*0de0*/  @!P5 IMAD.IADD R12, R12, 0x1, -R7 ;  /* 0x000000010c0cd824 */ /* 0x000fe200078e0a07 */
[C---:B------:R-:W-:Y:S01]  /*0df0*/  ISETP.GT.U32.AND P5, PT, R7.reuse, R20, PT ;  /* 0x000000140700720c */ /* 0x040fe20003fa4070 */
[----:B------:R-:W-:Y:S02]  /*0e00*/  IMAD.MOV R9, RZ, RZ, -R9 ;  /* 0x000000ffff097224 */ /* 0x000fe400078e0a09 */
[----:B------:R-:W-:Y:S02]  /*0e10*/  IMAD.MOV R15, RZ, RZ, -R15 ;  /* 0x000000ffff0f7224 */ /* 0x000fe400078e0a0f */
[C---:B------:R-:W-:Y:S02]  /*0e20*/  IMAD R28, R7.reuse, R9, R28 ;  /* 0x00000009071c7224 */ /* 0x040fe400078e021c */
[----:B------:R-:W-:-:S02]  /*0e30*/  IMAD R26, R7, R15, R26 ;  /* 0x0000000f071a7224 */ /* 0x000fc400078e021a */
[----:B------:R-:W-:Y:S02]  /*0e40*/  VIADD R27, R4, 0x8 ;  /* 0x00000008041b7836 */ /* 0x000fe40000000000 */
[--C-:B------:R-:W-:Y:S01]  /*0e50*/  @!P6 IMAD.IADD R24, R24, 0x1, -R7.reuse ;  /* 0x000000011818e824 */ /* 0x100fe200078e0a07 */
[C---:B------:R-:W-:Y:S01]  /*0e60*/  ISETP.GT.U32.AND P6, PT, R7.reuse, R28, PT ;  /* 0x0000001c0700720c */ /* 0x040fe20003fc4070 */
[----:B------:R-:W-:Y:S01]  /*0e70*/  @!P5 IMAD.IADD R20, R20, 0x1, -R7 ;  /* 0x000000011414d824 */ /* 0x000fe200078e0a07 */
[C---:B------:R-:W-:Y:S01]  /*0e80*/  ISETP.GT.U32.AND P5, PT, R7.reuse, R26, PT ;  /* 0x0000001a0700720c */ /* 0x040fe20003fa4070 */
[----:B------:R-:W-:Y:S01]  /*0e90*/  VIADD R25, R4, 0xa ;  /* 0x0000000a04197836 */ /* 0x000fe20000000000 */
[----:B------:R-:W-:Y:S01]  /*0ea0*/  IABS R34, R27 ;  /* 0x0000001b00227213 */ /* 0x000fe20000000000 */
[----:B------:R-:W-:Y:S01]  /*0eb0*/  @!P4 IMAD.MOV R10, RZ, RZ, -R10 ;  /* 0x000000ffff0ac224 */ /* 0x000fe200078e0a0a */
[----:B------:R-:W-:Y:S01]  /*0ec0*/  ISETP.GT.U32.AND P4, PT, R7, R18, PT ;  /* 0x000000120700720c */ /* 0x000fe20003f84070 */
[----:B------:R-:W-:Y:S01]  /*0ed0*/  IMAD.HI.U32 R9, R8, R30, RZ ;  /* 0x0000001e08097227 */ /* 0x000fe200078e00ff */
[----:B------:R-:W-:-:S03]  /*0ee0*/  IABS R32, R25 ;  /* 0x0000001900207213 */ /* 0x000fc60000000000 */
[----:B------:R-:W-:-:S04]  /*0ef0*/  IMAD.HI.U32 R11, R8, R34, RZ ;  /* 0x00000022080b7227 */ /* 0x000fc800078e00ff */
[--C-:B------:R-:W-:Y:S01]  /*0f00*/  @!P6 IMAD.IADD R28, R28, 0x1, -R7.reuse ;  /* 0x000000011c1ce824 */ /* 0x100fe200078e0a07 */
[C---:B------:R-:W-:Y:S01]  /*0f10*/  ISETP.GT.U32.AND P6, PT, R7.reuse, R24, PT ;  /* 0x000000180700720c */ /* 0x040fe20003fc4070 */
[----:B------:R-:W-:Y:S01]  /*0f20*/  @!P5 IMAD.IADD R26, R26, 0x1, -R7 ;  /* 0x000000011a1ad824 */ /* 0x000fe200078e0a07 */
[----:B------:R-:W-:Y:S01]  /*0f30*/  ISETP.GT.U32.AND P5, PT, R7, R20, PT ;  /* 0x000000140700720c */ /* 0x000fe20003fa4070 */
[----:B------:R-:W-:Y:S02]  /*0f40*/  IMAD.MOV R15, RZ, RZ, -R9 ;  /* 0x000000ffff0f7224 */ /* 0x000fe400078e0a09 */
[----:B------:R-:W-:Y:S02]  /*0f50*/  VIADD R29, R4, 0x6 ;  /* 0x00000006041d7836 */ /* 0x000fe40000000000 */
[----:B------:R-:W-:-:S03]  /*0f60*/  IMAD.HI.U32 R9, R8, R32, RZ ;  /* 0x0000002008097227 */ /* 0x000fc600078e00ff */
[----:B------:R-:W-:Y:S01]  /*0f70*/  IABS R36, R29 ;  /* 0x0000001d00247213 */ /* 0x000fe20000000000 */
[----:B------:R-:W-:Y:S02]  /*0f80*/  IMAD.MOV R11, RZ, RZ, -R11 ;  /* 0x000000ffff0b7224 */ /* 0x000fe400078e0a0b */
[C---:B------:R-:W-:Y:S02]  /*0f90*/  IMAD R30, R7.reuse, R15, R30 ;  /* 0x0000000f071e7224 */ /* 0x040fe400078e021e */
[----:B------:R-:W-:Y:S02]  /*0fa0*/  IMAD.MOV R15, RZ, RZ, -R9 ;  /* 0x000000ffff0f7224 */ /* 0x000fe400078e0a09 */
[C---:B------:R-:W-:Y:S02]  /*0fb0*/  IMAD R34, R7.reuse, R11, R34 ;  /* 0x0000000b07227224 */ /* 0x040fe400078e0222 */
[C---:B------:R-:W-:Y:S02]  /*0fc0*/  IMAD R32, R7.reuse, R15, R32 ;  /* 0x0000000f07207224 */ /* 0x040fe400078e0220 */
[--C-:B------:R-:W-:Y:S01]  /*0fd0*/  @!P4 IMAD.IADD R18, R18, 0x1, -R7.reuse ;  /* 0x000000011212c824 */ /* 0x100fe200078e0a07 */
[C---:B------:R-:W-:Y:S01]  /*0fe0*/  ISETP.GT.U32.AND P4, PT, R7.reuse, R30, PT ;  /* 0x0000001e0700720c */ /* 0x040fe20003f84070 */
[----:B------:R-:W-:Y:S01]  /*0ff0*/  @!P6 IMAD.IADD R24, R24, 0x1, -R7 ;  /* 0x000000011818e824 */ /* 0x000fe200078e0a07 */
[----:B------:R-:W-:Y:S01]  /*1000*/  ISETP.GT.U32.AND P6, PT, R7, R34, PT ;  /* 0x000000220700720c */ /* 0x000fe20003fc4070 */
[----:B------:R-:W-:-:S04]  /*1010*/  IMAD.HI.U32 R9, R8, R36, RZ ;  /* 0x0000002408097227 */ /* 0x000fc800078e00ff */
[----:B------:R-:W-:Y:S01]  /*1020*/  @!P5 IMAD.IADD R20, R20, 0x1, -R7 ;  /* 0x000000011414d824 */ /* 0x000fe200078e0a07 */
[----:B------:R-:W-:Y:S01]  /*1030*/  ISETP.GT.U32.AND P5, PT, R7, R32, PT ;  /* 0x000000200700720c */ /* 0x000fe20003fa4070 */
[----:B------:R-:W-:Y:S02]  /*1040*/  IMAD.MOV R15, RZ, RZ, -R9 ;  /* 0x000000ffff0f7224 */ /* 0x000fe400078e0a09 */
[----:B------:R-:W-:Y:S02]  /*1050*/  VIADD R11, R4, 0x4 ;  /* 0x00000004040b7836 */ /* 0x000fe40000000000 */
[----:B------:R-:W-:-:S03]  /*1060*/  IMAD.HI.U32 R9, R8, R42, RZ ;  /* 0x0000002a08097227 */ /* 0x000fc600078e00ff */
[----:B------:R-:W-:Y:S01]  /*1070*/  IABS R38, R11 ;  /* 0x0000000b00267213 */ /* 0x000fe20000000000 */
[----:B------:R-:W-:Y:S02]  /*1080*/  VIADD R31, R4, 0x2 ;  /* 0x00000002041f7836 */ /* 0x000fe40000000000 */
[----:B------:R-:W-:Y:S01]  /*1090*/  @!P2 IMAD.MOV R16, RZ, RZ, -R16 ;  /* 0x000000ffff10a224 */ /* 0x000fe200078e0a10 */
[----:B------:R-:W-:Y:S01]  /*10a0*/  ISETP.GT.U32.AND P2, PT, R7, R26, PT ;  /* 0x0000001a0700720c */ /* 0x000fe20003f44070 */
[----:B------:R-:W-:Y:S01]  /*10b0*/  IMAD.MOV R9, RZ, RZ, -R9 ;  /* 0x000000ffff097224 */ /* 0x000fe200078e0a09 */
[----:B------:R-:W-:Y:S01]  /*10c0*/  IABS R40, R31 ;  /* 0x0000001f00287213 */ /* 0x000fe20000000000 */
[--C-:B------:R-:W-:Y:S02]  /*10d0*/  @!P4 IMAD.IADD R30, R30, 0x1, -R7.reuse ;  /* 0x000000011e1ec824 */ /* 0x100fe400078e0a07 */
[----:B------:R-:W-:Y:S01]  /*10e0*/  @!P6 IMAD.IADD R34, R34, 0x1, -R7 ;  /* 0x000000012222e824 */ /* 0x000fe200078e0a07 */
[----:B------:R-:W-:Y:S01]  /*10f0*/  ISETP.GE.AND P6, PT, R21, RZ, PT ;  /* 0x000000ff1500720c */ /* 0x000fe20003fc6270 */
[----:B------:R-:W-:-:S02]  /*1100*/  IMAD R42, R7, R9, R42 ;  /* 0x00000009072a7224 */ /* 0x000fc400078e022a */
[----:B------:R-:W-:-:S03]  /*1110*/  IMAD.HI.U32 R9, R8, R38, RZ ;  /* 0x0000002608097227 */ /* 0x000fc600078e00ff */
[C---:B------:R-:W-:Y:S01]  /*1120*/  ISETP.GT.U32.AND P4, PT, R7.reuse, R42, PT ;  /* 0x0000002a0700720c */ /* 0x040fe20003f84070 */
[----:B------:R-:W-:Y:S01]  /*1130*/  @!P3 IMAD.MOV R14, RZ, RZ, -R14 ;  /* 0x000000ffff0eb224 */ /* 0x000fe200078e0a0e */
[----:B------:R-:W-:Y:S01]  /*1140*/  ISETP.GT.U32.AND P3, PT, R7, R28, PT ;  /* 0x0000001c0700720c */ /* 0x000fe20003f64070 */
[----:B------:R-:W-:Y:S01]  /*1150*/  @!P5 IMAD.IADD R32, R32, 0x1, -R7 ;  /* 0x000000012020d824 */ /* 0x000fe200078e0a07 */
[----:B------:R-:W-:Y:S01]  /*1160*/  ISETP.GE.AND P5, PT, R19, RZ, PT ;  /* 0x000000ff1300720c */ /* 0x000fe20003fa6270 */
[----:B------:R-:W-:Y:S01]  /*1170*/  @!P0 IMAD.MOV R12, RZ, RZ, -R12 ;  /* 0x000000ffff0c8224 */ /* 0x000fe200078e0a0c */
[----:B------:R-:W-:Y:S01]  /*1180*/  ISETP.GT.U32.AND P0, PT, R7, R30, PT ;  /* 0x0000001e0700720c */ /* 0x000fe20003f04070 */
[----:B------:R-:W-:-:S04]  /*1190*/  IMAD.HI.U32 R8, R8, R40, RZ ;  /* 0x0000002808087227 */ /* 0x000fc800078e00ff */
[----:B------:R-:W-:Y:S02]  /*11a0*/  IMAD.MOV R9, RZ, RZ, -R9 ;  /* 0x000000ffff097224 */ /* 0x000fe400078e0a09 */
[C---:B------:R-:W-:Y:S02]  /*11b0*/  IMAD R36, R7.reuse, R15, R36 ;  /* 0x0000000f07247224 */ /* 0x040fe400078e0224 */
[----:B------:R-:W-:Y:S01]  /*11c0*/  @!P1 IMAD.MOV R18, RZ, RZ, -R18 ;  /* 0x000000ffff129224 */ /* 0x000fe200078e0a12 */
[C---:B------:R-:W-:Y:S01]  /*11d0*/  ISETP.GT.U32.AND P1, PT, R7.reuse, R32, PT ;  /* 0x000000200700720c */ /* 0x040fe20003f24070 */
[----:B------:R-:W-:Y:S01]  /*11e0*/  @!P2 IMAD.IADD R26, R26, 0x1, -R7 ;  /* 0x000000011a1aa824 */ /* 0x000fe200078e0a07 */
[C---:B------:R-:W-:Y:S01]  /*11f0*/  ISETP.GT.U32.AND P2, PT, R7.reuse, R36, PT ;  /* 0x000000240700720c */ /* 0x040fe20003f44070 */
[----:B------:R-:W-:Y:S02]  /*1200*/  IMAD.MOV R8, RZ, RZ, -R8 ;  /* 0x000000ffff087224 */ /* 0x000fe400078e0a08 */
[----:B------:R-:W-:-:S02]  /*1210*/  IMAD R38, R7, R9, R38 ;  /* 0x0000000907267224 */ /* 0x000fc400078e0226 */
[C---:B------:R-:W-:Y:S01]  /*1220*/  IMAD R40, R7.reuse, R8, R40 ;  /* 0x0000000807287224 */ /* 0x040fe200078e0228 */
[----:B------:R-:W-:Y:S01]  /*1230*/  SHF.R.S32.HI R8, RZ, 0x1f, R75 ;  /* 0x0000001fff087819 */ /* 0x000fe2000001144b */
[----:B------:R-:W-:Y:S01]  /*1240*/  @!P6 IMAD.MOV R26, RZ, RZ, -R26 ;  /* 0x000000ffff1ae224 */ /* 0x000fe200078e0a1a */
[----:B------:R-:W-:Y:S01]  /*1250*/  ISETP.GT.U32.AND P6, PT, R7, R38, PT ;  /* 0x000000260700720c */ /* 0x000fe20003fc4070 */
[--C-:B------:R-:W-:Y:S01]  /*1260*/  @!P3 IMAD.IADD R28, R28, 0x1, -R7.reuse ;  /* 0x000000011c1cb824 */ /* 0x100fe200078e0a07 */
[----:B------:R-:W-:Y:S01]  /*1270*/  ISETP.GE.AND P3, PT, R17, RZ, PT ;  /* 0x000000ff1100720c */ /* 0x000fe20003f66270 */
[--C-:B------:R-:W-:Y:S01]  /*1280*/  @!P0 IMAD.IADD R30, R30, 0x1, -R7.reuse ;  /* 0x000000011e1e8824 */ /* 0x100fe200078e0a07 */
[----:B------:R-:W-:Y:S01]  /*1290*/  ISETP.GT.U32.AND P0, PT, R7, R40, PT ;  /* 0x000000280700720c */ /* 0x000fe20003f04070 */
[--C-:B------:R-:W-:Y:S01]  /*12a0*/  @!P1 IMAD.IADD R32, R32, 0x1, -R7.reuse ;  /* 0x0000000120209824 */ /* 0x100fe200078e0a07 */
[----:B------:R-:W-:Y:S01]  /*12b0*/  ISETP.GE.AND P1, PT, R23, RZ, PT ;  /* 0x000000ff1700720c */ /* 0x000fe20003f26270 */
[--C-:B------:R-:W-:Y:S01]  /*12c0*/  @!P2 IMAD.IADD R36, R36, 0x1, -R7.reuse ;  /* 0x000000012424a824 */ /* 0x100fe200078e0a07 */
[----:B------:R-:W-:Y:S01]  /*12d0*/  ISETP.GE.AND P2, PT, R22, RZ, PT ;  /* 0x000000ff1600720c */ /* 0x000fe20003f46270 */
[--C-:B------:R-:W-:Y:S01]  /*12e0*/  @!P4 IMAD.IADD R42, R42, 0x1, -R7.reuse ;  /* 0x000000012a2ac824 */ /* 0x100fe200078e0a07 */
[----:B------:R-:W-:Y:S01]  /*12f0*/  LEA.HI R75, R8, R75, RZ, 0x5 ;  /* 0x0000004b084b7211 */ /* 0x000fe200078f28ff */
[----:B------:R-:W-:Y:S01]  /*1300*/  IMAD.MOV.U32 R22, RZ, RZ, R20 ;  /* 0x000000ffff167224 */ /* 0x000fe200078e0014 */
[----:B------:R-:W-:Y:S01]  /*1310*/  ISETP.GT.U32.AND P4, PT, R7, R36, PT ;  /* 0x000000240700720c */ /* 0x000fe20003f84070 */
[--C-:B------:R-:W-:Y:S01]  /*1320*/  @!P6 IMAD.IADD R38, R38, 0x1, -R7.reuse ;  /* 0x000000012626e824 */ /* 0x100fe200078e0a07 */
[----:B------:R-:W-:Y:S01]  /*1330*/  ISETP.GE.AND P6, PT, R11, RZ, PT ;  /* 0x000000ff0b00720c */ /* 0x000fe20003fc6270 */
[----:B------:R-:W-:Y:S01]  /*1340*/  @!P3 IMAD.MOV R22, RZ, RZ, -R22 ;  /* 0x000000ffff16b224 */ /* 0x000fe200078e0a16 */
[C---:B------:R-:W-:Y:S01]  /*1350*/  ISETP.GT.U32.AND P3, PT, R7.reuse, R34, PT ;  /* 0x000000220700720c */ /* 0x040fe20003f64070 */
[----:B------:R-:W-:Y:S01]  /*1360*/  @!P5 IMAD.MOV R24, RZ, RZ, -R24 ;  /* 0x000000ffff18d224 */ /* 0x000fe200078e0a18 */
[C---:B------:R-:W-:Y:S01]  /*1370*/  ISETP.GT.U32.AND P5, PT, R7.reuse, R42, PT ;  /* 0x0000002a0700720c */ /* 0x040fe20003fa4070 */
[--C-:B------:R-:W-:Y:S01]  /*1380*/  @!P0 IMAD.IADD R40, R40, 0x1, -R7.reuse ;  /* 0x0000000128288824 */ /* 0x100fe200078e0a07 */
[C---:B------:R-:W-:Y:S01]  /*1390*/  ISETP.GT.U32.AND P0, PT, R7.reuse, R38, PT ;  /* 0x000000260700720c */ /* 0x040fe20003f04070 */
[----:B------:R-:W-:Y:S01]  /*13a0*/  @!P1 IMAD.MOV R30, RZ, RZ, -R30 ;  /* 0x000000ffff1e9224 */ /* 0x000fe200078e0a1e */
[----:B------:R-:W-:Y:S01]  /*13b0*/  SHF.R.S32.HI R8, RZ, 0x2, R2 ;  /* 0x00000002ff087819 */ /* 0x000fe20000011402 */
[----:B------:R-:W-:Y:S01]  /*13c0*/  @!P2 IMAD.MOV R28, RZ, RZ, -R28 ;  /* 0x000000ffff1ca224 */ /* 0x000fe200078e0a1c */
[----:B------:R-:W-:Y:S01]  /*13d0*/  ISETP.GT.U32.AND P1, PT, R7, R40, PT ;  /* 0x000000280700720c */ /* 0x000fe20003f24070 */
[--C-:B------:R-:W-:Y:S01]  /*13e0*/  @!P4 IMAD.IADD R36, R36, 0x1, -R7.reuse ;  /* 0x000000012424c824 */ /* 0x100fe200078e0a07 */
[----:B------:R-:W-:Y:S01]  /*13f0*/  ISETP.GE.AND P2, PT, R4, RZ, PT ;  /* 0x000000ff0400720c */ /* 0x000fe20003f46270 */
[----:B------:R-:W-:Y:S01]  /*1400*/  IMAD.SHL.U32 R4, R2, 0x20, RZ ;  /* 0x0000002002047824 */ /* 0x000fe200078e00ff */
[----:B------:R-:W-:Y:S01]  /*1410*/  ISETP.GE.AND P4, PT, R27, RZ, PT ;  /* 0x000000ff1b00720c */ /* 0x000fe20003f86270 */
[--C-:B------:R-:W-:Y:S01]  /*1420*/  @!P3 IMAD.IADD R34, R34, 0x1, -R7.reuse ;  /* 0x000000012222b824 */ /* 0x100fe200078e0a07 */
[----:B------:R-:W-:Y:S01]  /*1430*/  ISETP.GE.AND P3, PT, R25, RZ, PT ;  /* 0x000000ff1900720c */ /* 0x000fe20003f66270 */
[--C-:B------:R-:W-:Y:S01]  /*1440*/  @!P5 IMAD.IADD R42, R42, 0x1, -R7.reuse ;  /* 0x000000012a2ad824 */ /* 0x100fe200078e0a07 */
[----:B------:R-:W-:Y:S01]  /*1450*/  LOP3.LUT R4, R4, 0x260, RZ, 0xc0, !PT ;  /* 0x0000026004047812 */ /* 0x000fe200078ec0ff */
[--C-:B------:R-:W-:Y:S01]  /*1460*/  @!P0 IMAD.IADD R38, R38, 0x1, -R7.reuse ;  /* 0x0000000126268824 */ /* 0x100fe200078e0a07 */
[----:B------:R-:W-:Y:S01]  /*1470*/  ISETP.GE.AND P5, PT, R29, RZ, PT ;  /* 0x000000ff1d00720c */ /* 0x000fe20003fa6270 */
[----:B------:R-:W-:Y:S01]  /*1480*/  IMAD R5, R5, UR9, RZ ;  /* 0x0000000905057c24 */ /* 0x000fe2000f8e02ff */
[----:B------:R-:W-:Y:S01]  /*1490*/  ISETP.GE.AND P0, PT, R31, RZ, PT ;  /* 0x000000ff1f00720c */ /* 0x000fe20003f06270 */
[----:B------:R-:W-:Y:S01]  /*14a0*/  @!P1 IMAD.IADD R40, R40, 0x1, -R7 ;  /* 0x0000000128289824 */ /* 0x000fe200078e0a07 */
[----:B------:R-:W-:Y:S01]  /*14b0*/  ISETP.NE.AND P1, PT, R13, RZ, PT ;  /* 0x000000ff0d00720c */ /* 0x000fe20003f25270 */
[----:B------:R-:W-:Y:S01]  /*14c0*/  VIADD R9, R4, UR4 ;  /* 0x0000000404097c36 */ /* 0x000fe20008000000 */
[--C-:B------:R-:W-:Y:S01]  /*14d0*/  SHF.R.U32.HI R20, RZ, 0x2, R2.reuse ;  /* 0x00000002ff147819 */ /* 0x100fe20000011602 */
[----:B------:R-:W-:Y:S01]  /*14e0*/  IMAD.SHL.U32 R4, R2, 0x2, RZ ;  /* 0x0000000202047824 */ /* 0x000fe200078e00ff */
[----:B------:R-:W-:Y:S01]  /*14f0*/  SHF.R.S32.HI R17, RZ, 0x1, R2 ;  /* 0x00000001ff117819 */ /* 0x000fe20000011402 */
[----:B------:R-:W-:Y:S01]  /*1500*/  IMAD R15, R6, 0x8, R9 ;  /* 0x00000008060f7824 */ /* 0x000fe200078e0209 */
[----:B------:R-:W-:Y:S01]  /*1510*/  LOP3.LUT R13, RZ, R13, RZ, 0x33, !PT ;  /* 0x0000000dff0d7212 */ /* 0x000fe200078e33ff */
[----:B------:R-:W-:Y:S01]  /*1520*/  @!P3 IMAD.MOV R32, RZ, RZ, -R32 ;  /* 0x000000ffff20b224 */ /* 0x000fe200078e0a20 */
[----:B------:R-:W-:Y:S01]  /*1530*/  SGXT R8, R8, 0x1 ;  /* 0x000000010808781a */ /* 0x000fe20000000200 */
[----:B------:R-:W-:Y:S01]  /*1540*/  @!P4 IMAD.MOV R34, RZ, RZ, -R34 ;  /* 0x000000ffff22c224 */ /* 0x000fe200078e0a22 */
[----:B------:R-:W-:Y:S01]  /*1550*/  SGXT.U32 R20, R20, 0x3 ;  /* 0x000000031414781a */ /* 0x000fe20000000000 */
[----:B------:R-:W-:Y:S01]  /*1560*/  @!P5 IMAD.MOV R36, RZ, RZ, -R36 ;  /* 0x000000ffff24d224 */ /* 0x000fe200078e0a24 */
[----:B------:R-:W-:Y:S01]  /*1570*/  SGXT R9, R17, 0x1 ;  /* 0x000000011109781a */ /* 0x000fe20000000200 */
[----:B------:R-:W-:Y:S01]  /*1580*/  @!P6 IMAD.MOV R38, RZ, RZ, -R38 ;  /* 0x000000ffff26e224 */ /* 0x000fe200078e0a26 */
[C---:B------:R-:W-:Y:S01]  /*1590*/  SEL R16, R13.reuse, R16, !P1 ;  /* 0x000000100d107207 */ /* 0x040fe20004800000 */
[----:B------:R-:W-:Y:S01]  /*15a0*/  @!P0 IMAD.MOV R40, RZ, RZ, -R40 ;  /* 0x000000ffff288224 */ /* 0x000fe200078e0a28 */
[----:B------:R-:W-:Y:S01]  /*15b0*/  LOP3.LUT R11, R8, 0x90, RZ, 0xc0, !PT ;  /* 0x00000090080b7812 */ /* 0x000fe200078ec0ff */
[----:B------:R-:W-:Y:S01]  /*15c0*/  @!P2 IMAD.MOV R42, RZ, RZ, -R42 ;  /* 0x000000ffff2aa224 */ /* 0x000fe200078e0a2a */
[----:B------:R-:W-:Y:S01]  /*15d0*/  LOP3.LUT R20, R20, 0x88, R9, 0xf8, !PT ;  /* 0x0000008814147812 */ /* 0x000fe200078ef809 */
[----:B------:R-:W-:Y:S01]  /*15e0*/  IMAD R9, R16, UR8, RZ ;  /* 0x0000000810097c24 */ /* 0x000fe2000f8e02ff */
[C---:B------:R-:W-:Y:S01]  /*15f0*/  SEL R18, R13.reuse, R18, !P1 ;  /* 0x000000120d127207 */ /* 0x040fe20004800000 */
[----:B------:R-:W-:Y:S01]  /*1600*/  ULDC UR9, c[0x0][0x23c] ;  /* 0x00008f0000097ab9 */ /* 0x000fe20000000800 */
[----:B------:R-:W-:Y:S01]  /*1610*/  SEL R30, R13, R30, !P1 ;  /* 0x0000001e0d1e7207 */ /* 0x000fe20004800000 */
[----:B------:R-:W-:Y:S01]  /*1620*/  IMAD R62, R62, UR9, RZ ;  /* 0x000000093e3e7c24 */ /* 0x000fe2000f8e02ff */
[----:B------:R-:W-:Y:S01]  /*1630*/  LOP3.LUT R6, R11, 0x10, R4, 0x78, !PT ;  /* 0x000000100b067812 */ /* 0x000fe200078e7804 */
[----:B------:R-:W-:Y:S01]  /*1640*/  IMAD R11, R18, UR8, RZ ;  /* 0x00000008120b7c24 */ /* 0x000fe2000f8e02ff */
[C---:B------:R-:W-:Y:S01]  /*1650*/  SEL R10, R13.reuse, R10, !P1 ;  /* 0x0000000a0d0a7207 */ /* 0x040fe20004800000 */
[----:B------:R-:W-:Y:S01]  /*1660*/  IMAD R30, R30, UR8, RZ ;  /* 0x000000081e1e7c24 */ /* 0x000fe2000f8e02ff */
[C---:B------:R-:W-:Y:S01]  /*1670*/  SEL R14, R13.reuse, R14, !P1 ;  /* 0x0000000e0d0e7207 */ /* 0x040fe20004800000 */
[----:B------:R-:W-:Y:S01]  /*1680*/  IMAD.IADD R6, R6, 0x1, R15 ;  /* 0x0000000106067824 */ /* 0x000fe200078e020f */
[C---:B------:R-:W-:Y:S01]  /*1690*/  SEL R12, R13.reuse, R12, !P1 ;  /* 0x0000000c0d0c7207 */ /* 0x040fe20004800000 */
[----:B------:R-:W-:Y:S01]  /*16a0*/  IMAD R10, R10, UR8, RZ ;  /* 0x000000080a0a7c24 */ /* 0x000fe2000f8e02ff */
        /* <DEDUP_REMOVED lines=18> */
[----:B------:R-:W-:Y:S01]  /*17d0*/  SEL R13, R13, R42, !P1 ;  /* 0x0000002a0d0d7207 */ /* 0x000fe20004800000 */
[----:B------:R-:W-:Y:S01]  /*17e0*/  IMAD R43, R38, UR8, RZ ;  /* 0x00000008262b7c24 */ /* 0x000fe2000f8e02ff */
[----:B------:R-:W-:Y:S01]  /*17f0*/  SHF.R.S32.HI R18, RZ, 0x1f, R9 ;  /* 0x0000001fff127819 */ /* 0x000fe20000011409 */
[----:B------:R-:W-:Y:S01]  /*1800*/  IMAD R45, R40, UR8, RZ ;  /* 0x00000008282d7c24 */ /* 0x000fe2000f8e02ff */
[----:B------:R-:W-:Y:S01]  /*1810*/  IADD3 R9, P1, R9, UR12, RZ ;  /* 0x0000000c09097c10 */ /* 0x000fe2000ff3e0ff */
[----:B------:R-:W-:Y:S01]  /*1820*/  IMAD R47, R13, UR8, RZ ;  /* 0x000000080d2f7c24 */ /* 0x000fe2000f8e02ff */
[----:B------:R-:W-:Y:S01]  /*1830*/  SHF.R.S32.HI R48, RZ, 0x1f, R30 ;  /* 0x0000001fff307819 */ /* 0x000fe2000001141e */
[----:B------:R-:W-:Y:S01]  /*1840*/  USHF.L.U32 UR8, UR9, 0x5, URZ ;  /* 0x0000000509087899 */ /* 0x000fe2000800063f */
[----:B------:R-:W-:-:S02]  /*1850*/  IADD3.X R18, R18, UR13, RZ, P1, !PT ;  /* 0x0000000d12127c10 */ /* 0x000fc40008ffe4ff */
[----:B------:R-:W-:Y:S02]  /*1860*/  IADD3 R19, P1, R30, UR12, RZ ;  /* 0x0000000c1e137c10 */ /* 0x000fe4000ff3e0ff */
[----:B------:R-:W-:Y:S02]  /*1870*/  CS2R R30, SRZ ;  /* 0x00000000001e7805 */ /* 0x000fe4000001ff00 */
[----:B------:R-:W-:Y:S02]  /*1880*/  SHF.R.S32.HI R16, RZ, 0x1f, R8 ;  /* 0x0000001fff107819 */ /* 0x000fe40000011408 */
[----:B------:R-:W-:Y:S02]  /*1890*/  IADD3.X R48, R48, UR13, RZ, P1, !PT ;  /* 0x0000000d30307c10 */ /* 0x000fe40008ffe4ff */
[----:B------:R-:W-:Y:S02]  /*18a0*/  IADD3 R49, P1, R5, UR10, RZ ;  /* 0x0000000a05317c10 */ /* 0x000fe4000ff3e0ff */
[----:B------:R-:W-:-:S02]  /*18b0*/  SHF.R.S32.HI R14, RZ, 0x1f, R10 ;  /* 0x0000001fff0e7819 */ /* 0x000fc4000001140a */
[----:B------:R-:W-:Y:S02]  /*18c0*/  IADD3 R7, P3, R10, UR12, RZ ;  /* 0x0000000c0a077c10 */ /* 0x000fe4000ff7e0ff */
[----:B------:R-:W-:Y:S02]  /*18d0*/  IADD3 R8, P2, R8, UR12, RZ ;  /* 0x0000000c08087c10 */ /* 0x000fe4000ff5e0ff */
[----:B------:R-:W-:Y:S01]  /*18e0*/  LEA.HI.X.SX32 R60, R5, UR11, 0x1, P1 ;  /* 0x0000000b053c7c11 */ /* 0x000fe200088f0eff */
[----:B------:R-:W-:Y:S01]  /*18f0*/  IMAD.SHL.U32 R5, R2, 0x40, RZ ;  /* 0x0000004002057824 */ /* 0x000fe200078e00ff */
[----:B------:R-:W-:Y:S02]  /*1900*/  SHF.R.S32.HI R36, RZ, 0x1f, R12 ;  /* 0x0000001fff247819 */ /* 0x000fe4000001140c */
[----:B------:R-:W-:Y:S02]  /*1910*/  IADD3 R10, P0, R12, UR12, RZ ;  /* 0x0000000c0c0a7c10 */ /* 0x000fe4000ff1e0ff */
[----:B------:R-:W-:-:S02]  /*1920*/  SHF.R.S32.HI R38, RZ, 0x1f, R11 ;  /* 0x0000001fff267819 */ /* 0x000fc4000001140b */
[----:B------:R-:W-:Y:S02]  /*1930*/  IADD3.X R14, R14, UR13, RZ, P3, !PT ;  /* 0x0000000d0e0e7c10 */ /* 0x000fe40009ffe4ff */
[----:B------:R-:W-:Y:S02]  /*1940*/  IADD3.X R16, R16, UR13, RZ, P2, !PT ;  /* 0x0000000d10107c10 */ /* 0x000fe400097fe4ff */
[----:B------:R-:W-:Y:S02]  /*1950*/  IADD3 R11, P4, R11, UR12, RZ ;  /* 0x0000000c0b0b7c10 */ /* 0x000fe4000ff9e0ff */
[----:B------:R-:W-:Y:S02]  /*1960*/  SHF.R.S32.HI R40, RZ, 0x1f, R22 ;  /* 0x0000001fff287819 */ /* 0x000fe40000011416 */
[----:B------:R-:W-:Y:S02]  /*1970*/  IADD3 R12, P6, R22, UR12, RZ ;  /* 0x0000000c160c7c10 */ /* 0x000fe4000ffde0ff */
[----:B------:R-:W-:-:S02]  /*1980*/  SHF.R.S32.HI R42, RZ, 0x1f, R24 ;  /* 0x0000001fff2a7819 */ /* 0x000fc40000011418 */
[----:B------:R-:W-:Y:S02]  /*1990*/  IADD3 R13, P5, R24, UR12, RZ ;  /* 0x0000000c180d7c10 */ /* 0x000fe4000ffbe0ff */
[----:B------:R-:W-:Y:S02]  /*19a0*/  CS2R R24, SRZ ;  /* 0x0000000000187805 */ /* 0x000fe4000001ff00 */
[----:B------:R-:W-:Y:S02]  /*19b0*/  SHF.R.S32.HI R44, RZ, 0x1f, R26 ;  /* 0x0000001fff2c7819 */ /* 0x000fe4000001141a */
[----:B------:R-:W-:Y:S02]  /*19c0*/  IADD3 R15, P3, R26, UR12, RZ ;  /* 0x0000000c1a0f7c10 */ /* 0x000fe4000ff7e0ff */
[----:B------:R-:W-:Y:S02]  /*19d0*/  CS2R R26, SRZ ;  /* 0x00000000001a7805 */ /* 0x000fe4000001ff00 */
[----:B------:R-:W-:-:S02]  /*19e0*/  SHF.R.S32.HI R46, RZ, 0x1f, R28 ;  /* 0x0000001fff2e7819 */ /* 0x000fc4000001141c */
[----:B------:R-:W-:Y:S02]  /*19f0*/  IADD3 R17, P2, R28, UR12, RZ ;  /* 0x0000000c1c117c10 */ /* 0x000fe4000ff5e0ff */
[----:B------:R-:W-:Y:S02]  /*1a00*/  CS2R R28, SRZ ;  /* 0x00000000001c7805 */ /* 0x000fe4000001ff00 */
[----:B------:R-:W-:Y:S02]  /*1a10*/  LOP3.LUT R5, R5, 0x40, RZ, 0xc0, !PT ;  /* 0x0000004005057812 */ /* 0x000fe400078ec0ff */
[----:B------:R-:W-:Y:S02]  /*1a20*/  IADD3.X R36, R36, UR13, RZ, P0, !PT ;  /* 0x0000000d24247c10 */ /* 0x000fe400087fe4ff */
[----:B------:R-:W-:Y:S02]  /*1a30*/  IADD3.X R38, R38, UR13, RZ, P4, !PT ;  /* 0x0000000d26267c10 */ /* 0x000fe4000a7fe4ff */
[----:B------:R-:W-:-:S02]  /*1a40*/  SHF.R.S32.HI R54, RZ, 0x1f, R41 ;  /* 0x0000001fff367819 */ /* 0x000fc40000011429 */
[----:B------:R-:W-:Y:S02]  /*1a50*/  IADD3.X R40, R40, UR13, RZ, P6, !PT ;  /* 0x0000000d28287c10 */ /* 0x000fe4000b7fe4ff */
[----:B------:R-:W-:Y:S02]  /*1a60*/  SHF.R.S32.HI R55, RZ, 0x1f, R43 ;  /* 0x0000001fff377819 */ /* 0x000fe4000001142b */
[----:B------:R-:W-:Y:S02]  /*1a70*/  IADD3.X R42, R42, UR13, RZ, P5, !PT ;  /* 0x0000000d2a2a7c10 */ /* 0x000fe4000affe4ff */
[----:B------:R-:W-:Y:S02]  /*1a80*/  SHF.R.S32.HI R58, RZ, 0x1f, R45 ;  /* 0x0000001fff3a7819 */ /* 0x000fe4000001142d */
[----:B------:R-:W-:Y:S02]  /*1a90*/  IADD3.X R44, R44, UR13, RZ, P3, !PT ;  /* 0x0000000d2c2c7c10 */ /* 0x000fe40009ffe4ff */
[----:B------:R-:W-:-:S02]  /*1aa0*/  SHF.R.S32.HI R59, RZ, 0x1f, R47 ;  /* 0x0000001fff3b7819 */ /* 0x000fc4000001142f */
[----:B------:R-:W-:Y:S02]  /*1ab0*/  IADD3.X R46, R46, UR13, RZ, P2, !PT ;  /* 0x0000000d2e2e7c10 */ /* 0x000fe400097fe4ff */
[----:B------:R-:W-:Y:S02]  /*1ac0*/  SHF.R.S32.HI R50, RZ, 0x1f, R32 ;  /* 0x0000001fff327819 */ /* 0x000fe40000011420 */
[----:B------:R-:W-:Y:S02]  /*1ad0*/  IADD3 R37, P0, R32, UR12, RZ ;  /* 0x0000000c20257c10 */ /* 0x000fe4000ff1e0ff */
[----:B------:R-:W-:Y:S02]  /*1ae0*/  SHF.R.S32.HI R51, RZ, 0x1f, R34 ;  /* 0x0000001fff337819 */ /* 0x000fe40000011422 */
[----:B------:R-:W-:Y:S02]  /*1af0*/  IADD3 R39, P4, R34, UR12, RZ ;  /* 0x0000000c22277c10 */ /* 0x000fe4000ff9e0ff */
[----:B------:R-:W-:-:S02]  /*1b00*/  IADD3 R41, P6, R41, UR12, RZ ;  /* 0x0000000c29297c10 */ /* 0x000fc4000ffde0ff */
[----:B------:R-:W-:Y:S02]  /*1b10*/  IADD3 R43, P5, R43, UR12, RZ ;  /* 0x0000000c2b2b7c10 */ /* 0x000fe4000ffbe0ff */
[----:B------:R-:W-:Y:S02]  /*1b20*/  IADD3 R45, P3, R45, UR12, RZ ;  /* 0x0000000c2d2d7c10 */ /* 0x000fe4000ff7e0ff */
[----:B------:R-:W-:Y:S02]  /*1b30*/  IADD3 R47, P2, R47, UR12, RZ ;  /* 0x0000000c2f2f7c10 */ /* 0x000fe4000ff5e0ff */
[----:B------:R-:W-:Y:S02]  /*1b40*/  LOP3.LUT R73, R20, R5, RZ, 0xfc, !PT ;  /* 0x0000000514497212 */ /* 0x000fe400078efcff */
[----:B------:R-:W-:Y:S02]  /*1b50*/  IADD3.X R50, R50, UR13, RZ, P0, !PT ;  /* 0x0000000d32327c10 */ /* 0x000fe400087fe4ff */
[----:B------:R-:W-:-:S02]  /*1b60*/  IADD3.X R51, R51, UR13, RZ, P4, !PT ;  /* 0x0000000d33337c10 */ /* 0x000fc4000a7fe4ff */
[----:B------:R-:W-:Y:S02]  /*1b70*/  IADD3.X R54, R54, UR13, RZ, P6, !PT ;  /* 0x0000000d36367c10 */ /* 0x000fe4000b7fe4ff */
[----:B------:R-:W-:Y:S02]  /*1b80*/  IADD3.X R55, R55, UR13, RZ, P5, !PT ;  /* 0x0000000d37377c10 */ /* 0x000fe4000affe4ff */
[----:B------:R-:W-:Y:S02]  /*1b90*/  IADD3.X R58, R58, UR13, RZ, P3, !PT ;  /* 0x0000000d3a3a7c10 */ /* 0x000fe40009ffe4ff */
[----:B------:R-:W-:Y:S02]  /*1ba0*/  IADD3.X R59, R59, UR13, RZ, P2, !PT ;  /* 0x0000000d3b3b7c10 */ /* 0x000fe400097fe4ff */
[----:B------:R-:W-:Y:S02]  /*1bb0*/  SHF.R.S32.HI R75, RZ, 0x5, R75 ;  /* 0x00000005ff4b7819 */ /* 0x000fe4000001144b */
[----:B------:R-:W-:-:S02]  /*1bc0*/  SHF.R.S32.HI R77, RZ, 0x1f, R62 ;  /* 0x0000001fff4d7819 */ /* 0x000fc4000001143e */
[----:B------:R-:W-:-:S07]  /*1bd0*/  LOP3.LUT R76, R73, 0x8, RZ, 0x3c, !PT ;  /* 0x00000008494c7812 */ /* 0x000fce00078e3cff */
.L_x_2:
[C---:B------:R-:W-:Y:S02]  /*1be0*/  LOP3.LUT R20, R78.reuse, 0x4, RZ, 0xfc, !PT ;  /* 0x000000044e147812 */ /* 0x040fe400078efcff */
[----:B------:R-:W-:Y:S02]  /*1bf0*/  LOP3.LUT R22, R78, 0xc, RZ, 0xfc, !PT ;  /* 0x0000000c4e167812 */ /* 0x000fe400078efcff */
[----:B------:R-:W-:Y:S02]  /*1c00*/  ISETP.GE.AND P5, PT, R20, UR5, PT ;  /* 0x0000000514007c0c */ /* 0x000fe4000bfa6270 */
[C---:B------:R-:W-:Y:S02]  /*1c10*/  ISETP.GE.AND P4, PT, R78.reuse, UR5, PT ;  /* 0x000000054e007c0c */ /* 0x040fe4000bf86270 */
[----:B------:R-:W-:Y:S02]  /*1c20*/  LOP3.LUT R20, R78, 0x10, RZ, 0xfc, !PT ;  /* 0x000000104e147812 */ /* 0x000fe400078efcff */
[----:B------:R-:W-:-:S02]  /*1c30*/  ISETP.GE.AND P1, PT, R22, UR5, PT ;  /* 0x0000000516007c0c */ /* 0x000fc4000bf26270 */
[-C--:B------:R-:W-:Y:S02]  /*1c40*/  IADD3 R32, P6, R74, R49.reuse, RZ ;  /* 0x000000314a207210 */ /* 0x080fe40007fde0ff */
[----:B------:R-:W-:Y:S02]  /*1c50*/  ISETP.GE.AND P2, PT, R20, UR5, PT ;  /* 0x0000000514007c0c */ /* 0x000fe4000bf46270 */
[----:B------:R-:W-:Y:S02]  /*1c60*/  IADD3 R22, P3, R71, R49, RZ ;  /* 0x0000003147167210 */ /* 0x000fe40007f7e0ff */
[C---:B------:R-:W-:Y:S02]  /*1c70*/  LOP3.LUT R20, R78.reuse, 0x14, RZ, 0xfc, !PT ;  /* 0x000000144e147812 */ /* 0x040fe400078efcff */
[----:B------:R-:W-:Y:S02]  /*1c80*/  PRMT R80, RZ, 0x7610, R80 ;  /* 0x00007610ff507816 */ /* 0x000fe40000000050 */
[----:B------:R-:W-:-:S02]  /*1c90*/  LOP3.LUT R21, R78, 0x8, RZ, 0xfc, !PT ;  /* 0x000000084e157812 */ /* 0x000fc400078efcff */
[-C--:B------:R-:W-:Y:S02]  /*1ca0*/  LEA.HI.X.SX32 R33, R74, R60.reuse, 0x1, P6 ;  /* 0x0000003c4a217211 */ /* 0x080fe400030f0eff */
[----:B------:R-:W-:Y:S02]  /*1cb0*/  PRMT R82, RZ, 0x7610, R82 ;  /* 0x00007610ff527816 */ /* 0x000fe40000000052 */
[----:B------:R-:W-:Y:S01]  /*1cc0*/  LEA.HI.X.SX32 R23, R71, R60, 0x1, P3 ;  /* 0x0000003c47177211 */ /* 0x000fe200018f0eff */
[----:B------:R-:W2:Y:S01]  /*1cd0*/  @!P4 LDG.E.U8 R80, desc[UR6][R32.64] ;  /* 0x000000062050c981 */ /* 0x000ea2000c1e1100 */
[----:B------:R-:W-:Y:S02]  /*1ce0*/  ISETP.GE.AND P3, PT, R20, UR5, PT ;  /* 0x0000000514007c0c */ /* 0x000fe4000bf66270 */
[----:B------:R-:W-:Y:S01]  /*1cf0*/  LOP3.LUT R20, R78, 0x18, RZ, 0xfc, !PT ;  /* 0x000000184e147812 */ /* 0x000fe200078efcff */
[----:B------:R0:W3:Y:S01]  /*1d00*/  @!P5 LDG.E.U8 R82, desc[UR6][R22.64] ;  /* 0x000000061652d981 */ /* 0x0000e2000c1e1100 */
[----:B------:R-:W-:-:S02]  /*1d10*/  IADD3 R52, P6, R68, R49, RZ ;  /* 0x0000003144347210 */ /* 0x000fc40007fde0ff */
[----:B------:R-:W-:Y:S02]  /*1d20*/  ISETP.GE.AND P0, PT, R21, UR5, PT ;  /* 0x0000000515007c0c */ /* 0x000fe4000bf06270 */
[-C--:B------:R-:W-:Y:S02]  /*1d30*/  IADD3 R56, P4, R70, R49.reuse, RZ ;  /* 0x0000003146387210 */ /* 0x080fe40007f9e0ff */
[----:B------:R-:W-:Y:S02]  /*1d40*/  LOP3.LUT R21, R78, 0x1c, RZ, 0xfc, !PT ;  /* 0x0000001c4e157812 */ /* 0x000fe400078efcff */
[----:B------:R-:W-:Y:S02]  /*1d50*/  ISETP.GE.AND P5, PT, R20, UR5, PT ;  /* 0x0000000514007c0c */ /* 0x000fe4000bfa6270 */
[----:B------:R-:W-:Y:S02]  /*1d60*/  LEA.HI.X.SX32 R53, R68, R60, 0x1, P6 ;  /* 0x0000003c44357211 */ /* 0x000fe400030f0eff */
[----:B------:R-:W-:-:S02]  /*1d70*/  IADD3 R20, P6, R67, R49, RZ ;  /* 0x0000003143147210 */ /* 0x000fc40007fde0ff */
[-C--:B------:R-:W-:Y:S02]  /*1d80*/  LEA.HI.X.SX32 R57, R70, R60.reuse, 0x1, P4 ;  /* 0x0000003c46397211 */ /* 0x080fe400020f0eff */
[----:B------:R-:W-:Y:S02]  /*1d90*/  ISETP.GE.AND P4, PT, R21, UR5, PT ;  /* 0x0000000515007c0c */ /* 0x000fe4000bf86270 */
[----:B------:R-:W-:Y:S02]  /*1da0*/  PRMT R84, RZ, 0x7610, R84 ;  /* 0x00007610ff547816 */ /* 0x000fe40000000054 */
[----:B------:R-:W-:Y:S02]  /*1db0*/  PRMT R88, RZ, 0x7610, R88 ;  /* 0x00007610ff587816 */ /* 0x000fe40000000058 */
[----:B------:R-:W-:Y:S02]  /*1dc0*/  PRMT R90, RZ, 0x7610, R90 ;  /* 0x00007610ff5a7816 */ /* 0x000fe4000000005a */
[----:B------:R-:W-:Y:S01]  /*1dd0*/  LEA.HI.X.SX32 R21, R67, R60, 0x1, P6 ;  /* 0x0000003c43157211 */ /* 0x000fe200030f0eff */
[----:B------:R-:W4:Y:S01]  /*1de0*/  @!P0 LDG.E.U8 R84, desc[UR6][R56.64] ;  /* 0x0000000638548981 */ /* 0x000f22000c1e1100 */
[----:B0-----:R-:W-:-:S03]  /*1df0*/  IADD3 R22, P0, R65, R49, RZ ;  /* 0x0000003141167210 */ /* 0x001fc60007f1e0ff */
[----:B------:R-:W5:Y:S01]  /*1e00*/  @!P2 LDG.E.U8 R88, desc[UR6][R52.64] ;  /* 0x000000063458a981 */ /* 0x000f62000c1e1100 */
[----:B------:R-:W-:-:S03]  /*1e10*/  IADD3 R32, P2, R66, R49, RZ ;  /* 0x0000003142207210 */ /* 0x000fc60007f5e0ff */
[----:B------:R0:W4:Y:S01]  /*1e20*/  @!P3 LDG.E.U8 R90, desc[UR6][R20.64] ;  /* 0x00000006145ab981 */ /* 0x000122000c1e1100 */
[C---:B------:R-:W-:Y:S02]  /*1e30*/  IADD3 R34, P3, R69.reuse, R49, RZ ;  /* 0x0000003145227210 */ /* 0x040fe40007f7e0ff */
[----:B------:R-:W-:Y:S02]  /*1e40*/  PRMT R86, RZ, 0x7610, R86 ;  /* 0x00007610ff567816 */ /* 0x000fe40000000056 */
[----:B------:R-:W-:Y:S02]  /*1e50*/  PRMT R94, RZ, 0x7610, R94 ;  /* 0x00007610ff5e7816 */ /* 0x000fe4000000005e */
[----:B------:R-:W-:Y:S02]  /*1e60*/  PRMT R96, RZ, 0x7610, R96 ;  /* 0x00007610ff607816 */ /* 0x000fe40000000060 */
[-C--:B------:R-:W-:Y:S02]  /*1e70*/  LEA.HI.X.SX32 R35, R69, R60.reuse, 0x1, P3 ;  /* 0x0000003c45237211 */ /* 0x080fe400018f0eff */
[----:B------:R-:W-:-:S02]  /*1e80*/  LEA.HI.X.SX32 R33, R66, R60, 0x1, P2 ;  /* 0x0000003c42217211 */ /* 0x000fc400010f0eff */
[----:B------:R-:W-:Y:S01]  /*1e90*/  LEA.HI.X.SX32 R23, R65, R60, 0x1, P0 ;  /* 0x0000003c41177211 */ /* 0x000fe200000f0eff */
[----:B------:R-:W4:Y:S04]  /*1ea0*/  @!P1 LDG.E.U8 R86, desc[UR6][R34.64] ;  /* 0x0000000622569981 */ /* 0x000f28000c1e1100 */
[----:B------:R1:W4:Y:S04]  /*1eb0*/  @!P5 LDG.E.U8 R94, desc[UR6][R32.64] ;  /* 0x00000006205ed981 */ /* 0x000328000c1e1100 */
[----:B------:R1:W4:Y:S01]  /*1ec0*/  @!P4 LDG.E.U8 R96, desc[UR6][R22.64] ;  /* 0x000000061660c981 */ /* 0x000322000c1e1100 */
[----:B------:R-:W-:Y:S01]  /*1ed0*/  BAR.SYNC.DEFER_BLOCKING 0x0 ;  /* 0x0000000000007b1d */ /* 0x000fe20000010000 */
[----:B0-----:R-:W-:-:S04]  /*1ee0*/  LOP3.LUT R20, R2, 0x1f, RZ, 0xc0, !PT ;  /* 0x0000001f02147812 */ /* 0x001fc800078ec0ff */
[----:B------:R-:W-:Y:S02]  /*1ef0*/  ISETP.GE.AND P0, PT, R20, UR5, PT ;  /* 0x0000000514007c0c */ /* 0x000fe4000bf06270 */
[C---:B------:R-:W-:Y:S02]  /*1f00*/  IADD3 R20, P1, R62.reuse, R8, RZ ;  /* 0x000000083e147210 */ /* 0x040fe40007f3e0ff */
[----:B------:R-:W-:-:S03]  /*1f10*/  IADD3 R56, P2, R62, R10, RZ ;  /* 0x0000000a3e387210 */ /* 0x000fc60007f5e0ff */
[C---:B------:R-:W-:Y:S01]  /*1f20*/  IMAD.X R21, R77.reuse, 0x1, R16, P1 ;  /* 0x000000014d157824 */ /* 0x040fe200008e0610 */
[C---:B------:R-:W-:Y:S01]  /*1f30*/  IADD3 R52, P1, R62.reuse, R9, RZ ;  /* 0x000000093e347210 */ /* 0x040fe20007f3e0ff */
[C---:B------:R-:W-:Y:S01]  /*1f40*/  IMAD.X R57, R77.reuse, 0x1, R36, P2 ;  /* 0x000000014d397824 */ /* 0x040fe200010e0624 */
[----:B------:R-:W-:Y:S02]  /*1f50*/  PRMT R89, RZ, 0x7610, R89 ;  /* 0x00007610ff597816 */ /* 0x000fe40000000059 */
[----:B------:R-:W-:Y:S01]  /*1f60*/  PRMT R92, RZ, 0x7610, R92 ;  /* 0x00007610ff5c7816 */ /* 0x000fe2000000005c */
[----:B------:R-:W-:Y:S01]  /*1f70*/  IMAD.X R53, R77, 0x1, R18, P1 ;  /* 0x000000014d357824 */ /* 0x000fe200008e0612 */
[----:B------:R-:W-:Y:S02]  /*1f80*/  PRMT R87, RZ, 0x7610, R87 ;  /* 0x00007610ff577816 */ /* 0x000fe40000000057 */
[C---:B-1----:R-:W-:Y:S02]  /*1f90*/  IADD3 R32, P1, R62.reuse, R13, RZ ;  /* 0x0000000d3e207210 */ /* 0x042fe40007f3e0ff */
[----:B------:R-:W-:-:S02]  /*1fa0*/  IADD3 R34, P2, R62, R15, RZ ;  /* 0x0000000f3e227210 */ /* 0x000fc40007f5e0ff */
[----:B------:R-:W-:Y:S01]  /*1fb0*/  PRMT R22, RZ, 0x7610, R22 ;  /* 0x00007610ff167816 */ /* 0x000fe20000000016 */
[C---:B------:R-:W-:Y:S01]  /*1fc0*/  IMAD.X R33, R77.reuse, 0x1, R42, P1 ;  /* 0x000000014d217824 */ /* 0x040fe200008e062a */
[----:B------:R-:W-:Y:S01]  /*1fd0*/  PRMT R91, RZ, 0x7610, R91 ;  /* 0x00007610ff5b7816 */ /* 0x000fe2000000005b */
[----:B------:R-:W-:Y:S01]  /*1fe0*/  IMAD.X R35, R77, 0x1, R44, P2 ;  /* 0x000000014d237824 */ /* 0x000fe200010e062c */
[----:B------:R-:W-:Y:S02]  /*1ff0*/  PRMT R95, RZ, 0x7610, R95 ;  /* 0x00007610ff5f7816 */ /* 0x000fe4000000005f */
[----:B------:R-:W-:Y:S02]  /*2000*/  PRMT R98, RZ, 0x7610, R98 ;  /* 0x00007610ff627816 */ /* 0x000fe40000000062 */
[----:B------:R-:W-:Y:S02]  /*2010*/  PRMT R97, RZ, 0x7610, R97 ;  /* 0x00007610ff617816 */ /* 0x000fe40000000061 */
[----:B------:R-:W-:-:S02]  /*2020*/  PRMT R93, RZ, 0x7610, R93 ;  /* 0x00007610ff5d7816 */ /* 0x000fc4000000005d */
[----:B------:R-:W-:Y:S01]  /*2030*/  PRMT R23, RZ, 0x7610, R23 ;  /* 0x00007610ff177816 */ /* 0x000fe20000000017 */
[----:B--2---:R-:W-:Y:S04]  /*2040*/  STS.U8 [R61+UR4], R80 ;  /* 0x000000503d007988 */ /* 0x004fe80008000004 */
[----:B---3--:R0:W-:Y:S02]  /*2050*/  STS.U8 [R61+UR4+0x40], R82 ;  /* 0x000040523d007988 */ /* 0x0081e40008000004 */
[C---:B0-----:R-:W-:Y:S02]  /*2060*/  IADD3 R82, P3, R62.reuse, R12, RZ ;  /* 0x0000000c3e527210 */ /* 0x041fe40007f7e0ff */
[----:B-----5:R0:W-:Y:S04]  /*2070*/  STS.U8 [R61+UR4+0x100], R88 ;  /* 0x000100583d007988 */ /* 0x0201e80008000004 */
[----:B----4-:R1:W-:Y:S04]  /*2080*/  STS.U8 [R61+UR4+0x140], R90 ;  /* 0x0001405a3d007988 */ /* 0x0103e80008000004 */
[----:B------:R-:W-:Y:S04]  /*2090*/  STS.U8 [R63+UR4+0x80], R84 ;  /* 0x000080543f007988 */ /* 0x000fe80008000004 */
[----:B------:R-:W-:Y:S04]  /*20a0*/  STS.U8 [R63+UR4+0xc0], R86 ;  /* 0x0000c0563f007988 */ /* 0x000fe80008000004 */
[----:B------:R2:W-:Y:S04]  /*20b0*/  STS.U8 [R63+UR4+0x180], R94 ;  /* 0x0001805e3f007988 */ /* 0x0005e80008000004 */
[----:B------:R3:W-:Y:S01]  /*20c0*/  STS.U8 [R63+UR4+0x1c0], R96 ;  /* 0x0001c0603f007988 */ /* 0x0007e20008000004 */
[----:B------:R-:W-:Y:S01]  /*20d0*/  BAR.SYNC.DEFER_BLOCKING 0x0 ;  /* 0x0000000000007b1d */ /* 0x000fe20000010000 */
[----:B0-----:R-:W-:Y:S01]  /*20e0*/  PRMT R88, RZ, 0x7610, R88 ;  /* 0x00007610ff587816 */ /* 0x001fe20000000058 */
[----:B------:R-:W-:Y:S01]  /*20f0*/  IMAD.X R83, R77, 0x1, R40, P3 ;  /* 0x000000014d537824 */ /* 0x000fe200018e0628 */
[----:B------:R-:W-:-:S05]  /*2100*/  IADD3 R80, P3, R62, R19, RZ ;  /* 0x000000133e507210 */ /* 0x000fca0007f7e0ff */
[----:B------:R-:W-:Y:S01]  /*2110*/  IMAD.X R81, R77, 0x1, R48, P3 ;  /* 0x000000014d517824 */ /* 0x000fe200018e0630 */
[----:B-1----:R-:W-:Y:S02]  /*2120*/  PRMT R90, RZ, 0x7610, R90 ;  /* 0x00007610ff5a7816 */ /* 0x002fe4000000005a */
[----:B--2---:R-:W-:Y:S01]  /*2130*/  PRMT R94, RZ, 0x7610, R94 ;  /* 0x00007610ff5e7816 */ /* 0x004fe2000000005e */
[----:B------:R0:W2:Y:S04]  /*2140*/  @!P0 LDG.E.U8 R89, desc[UR6][R20.64] ;  /* 0x0000000614598981 */ /* 0x0000a8000c1e1100 */
[----:B------:R1:W4:Y:S04]  /*2150*/  @!P0 LDG.E.U8 R92, desc[UR6][R52.64] ;  /* 0x00000006345c8981 */ /* 0x000328000c1e1100 */
[----:B------:R5:W2:Y:S01]  /*2160*/  @!P0 LDG.E.U8 R88, desc[UR6][R56.64] ;  /* 0x0000000638588981 */ /* 0x000aa2000c1e1100 */
[----:B0-----:R-:W-:-:S03]  /*2170*/  PRMT R20, RZ, 0x7610, R20 ;  /* 0x00007610ff147816 */ /* 0x001fc60000000014 */
[----:B------:R0:W2:Y:S01]  /*2180*/  @!P0 LDG.E.U8 R87, desc[UR6][R82.64] ;  /* 0x0000000652578981 */ /* 0x0000a2000c1e1100 */
[----:B-1----:R-:W-:-:S03]  /*2190*/  IADD3 R52, P1, R62, R37, RZ ;  /* 0x000000253e347210 */ /* 0x002fc60007f3e0ff */
[----:B------:R1:W2:Y:S01]  /*21a0*/  @!P0 LDG.E.U8 R22, desc[UR6][R32.64] ;  /* 0x0000000620168981 */ /* 0x0002a2000c1e1100 */
[----:B-----5:R-:W-:-:S03]  /*21b0*/  IADD3 R56, P2, R62, R39, RZ ;  /* 0x000000273e387210 */ /* 0x020fc60007f5e0ff */
[----:B------:R5:W2:Y:S01]  /*21c0*/  @!P0 LDG.E.U8 R20, desc[UR6][R34.64] ;  /* 0x0000000622148981 */ /* 0x000aa2000c1e1100 */
[C---:B0-----:R-:W-:Y:S01]  /*21d0*/  IADD3 R82, P3, R62.reuse, R41, RZ ;  /* 0x000000293e527210 */ /* 0x041fe20007f7e0ff */
[C---:B------:R-:W-:Y:S02]  /*21e0*/  IMAD.X R53, R77.reuse, 0x1, R50, P1 ;  /* 0x000000014d357824 */ /* 0x040fe400008e0632 */
[----:B------:R0:W2:Y:S01]  /*21f0*/  @!P0 LDG.E.U8 R91, desc[UR6][R80.64] ;  /* 0x00000006505b8981 */ /* 0x0000a2000c1e1100 */
[C---:B------:R-:W-:Y:S01]  /*2200*/  IMAD.X R57, R77.reuse, 0x1, R51, P2 ;  /* 0x000000014d397824 */ /* 0x040fe200010e0633 */
[C---:B-1----:R-:W-:Y:S01]  /*2210*/  IADD3 R32, P1, R62.reuse, R43, RZ ;  /* 0x0000002b3e207210 */ /* 0x042fe20007f3e0ff */
[C---:B------:R-:W-:Y:S01]  /*2220*/  IMAD.X R83, R77.reuse, 0x1, R54, P3 ;  /* 0x000000014d537824 */ /* 0x040fe200018e0636 */
[----:B------:R1:W2:Y:S01]  /*2230*/  @!P0 LDG.E.U8 R90, desc[UR6][R52.64] ;  /* 0x00000006345a8981 */ /* 0x0002a2000c1e1100 */
[C---:B-----5:R-:W-:Y:S02]  /*2240*/  IADD3 R34, P2, R62.reuse, R45, RZ ;  /* 0x0000002d3e227210 */ /* 0x060fe40007f5e0ff */
[C---:B------:R-:W-:Y:S01]  /*2250*/  IMAD.X R33, R77.reuse, 0x1, R55, P1 ;  /* 0x000000014d217824 */ /* 0x040fe200008e0637 */
[----:B------:R5:W2:Y:S01]  /*2260*/  @!P0 LDG.E.U8 R95, desc[UR6][R82.64] ;  /* 0x00000006525f8981 */ /* 0x000aa2000c1e1100 */
[C---:B0-----:R-:W-:Y:S01]  /*2270*/  IADD3 R80, P3, R62.reuse, R47, RZ ;  /* 0x0000002f3e507210 */ /* 0x041fe20007f7e0ff */
[C---:B------:R-:W-:Y:S01]  /*2280*/  IMAD.X R35, R77.reuse, 0x1, R58, P2 ;  /* 0x000000014d237824 */ /* 0x040fe200010e063a */
[C---:B------:R-:W-:Y:S01]  /*2290*/  IADD3 RZ, P1, R62.reuse, R7, RZ ;  /* 0x000000073eff7210 */ /* 0x040fe20007f3e0ff */
[----:B------:R0:W2:Y:S02]  /*22a0*/  @!P0 LDG.E.U8 R94, desc[UR6][R56.64] ;  /* 0x00000006385e8981 */ /* 0x0000a4000c1e1100 */
[----:B------:R-:W-:Y:S01]  /*22b0*/  IMAD.X R81, R77, 0x1, R59, P3 ;  /* 0x000000014d517824 */ /* 0x000fe200018e063b */
[C---:B-1----:R-:W-:Y:S01]  /*22c0*/  IADD3 R52, P3, R62.reuse, R17, RZ ;  /* 0x000000113e347210 */ /* 0x042fe20007f7e0ff */
[----:B------:R1:W2:Y:S01]  /*22d0*/  @!P0 LDG.E.U8 R97, desc[UR6][R32.64] ;  /* 0x0000000620618981 */ /* 0x0002a2000c1e1100 */
[----:B-----5:R-:W-:-:S02]  /*22e0*/  IADD3 R82, P2, R62, R11, RZ ;  /* 0x0000000b3e527210 */ /* 0x020fc40007f5e0ff */
[----:B---3--:R-:W-:Y:S01]  /*22f0*/  PRMT R96, RZ, 0x7610, R96 ;  /* 0x00007610ff607816 */ /* 0x008fe20000000060 */
[C---:B------:R-:W-:Y:S01]  /*2300*/  IMAD.X R53, R77.reuse, 0x1, R46, P3 ;  /* 0x000000014d357824 */ /* 0x040fe200018e062e */
[----:B------:R-:W-:Y:S01]  /*2310*/  PRMT R21, RZ, 0x7610, R21 ;  /* 0x00007610ff157816 */ /* 0x000fe20000000015 */
[----:B0-----:R-:W-:Y:S01]  /*2320*/  IMAD.IADD R56, R62, 0x1, R7 ;  /* 0x000000013e387824 */ /* 0x001fe200078e0207 */
[----:B------:R-:W3:Y:S01]  /*2330*/  @!P0 LDG.E.U8 R98, desc[UR6][R80.64] ;  /* 0x0000000650628981 */ /* 0x000ee2000c1e1100 */
[C---:B------:R-:W-:Y:S02]  /*2340*/  IMAD.X R83, R77.reuse, 0x1, R38, P2 ;  /* 0x000000014d537824 */ /* 0x040fe400010e0626 */
[----:B------:R-:W-:Y:S01]  /*2350*/  IMAD.X R57, R77, 0x1, R14, P1 ;  /* 0x000000014d397824 */ /* 0x000fe200008e060e */
[----:B------:R0:W5:Y:S04]  /*2360*/  @!P0 LDG.E.U8 R96, desc[UR6][R34.64] ;  /* 0x0000000622608981 */ /* 0x000168000c1e1100 */
[----:B------:R0:W5:Y:S04]  /*2370*/  @!P0 LDG.E.U8 R21, desc[UR6][R52.64] ;  /* 0x0000000634158981 */ /* 0x000168000c1e1100 */
[----:B------:R0:W5:Y:S04]  /*2380*/  @!P0 LDG.E.U8 R93, desc[UR6][R82.64] ;  /* 0x00000006525d8981 */ /* 0x000168000c1e1100 */
[----:B------:R0:W5:Y:S04]  /*2390*/  @!P0 LDG.E.U8 R23, desc[UR6][R56.64] ;  /* 0x0000000638178981 */ /* 0x000168000c1e1100 */
[----:B-1----:R-:W-:Y:S04]  /*23a0*/  LDS.U8 R32, [R73+UR4] ;  /* 0x0000000449207984 */ /* 0x002fe80008000000 */
[----:B------:R-:W1:Y:S04]  /*23b0*/  LDS.U8 R33, [R73+UR4+0x10] ;  /* 0x0000100449217984 */ /* 0x000e680008000000 */
[----:B------:R-:W-:Y:S04]  /*23c0*/  LDS.U8 R86, [R73+UR4+0x20] ;  /* 0x0000200449567984 */ /* 0x000fe80008000000 */
[----:B------:R-:W-:Y:S04]  /*23d0*/  LDS.U8 R79, [R73+UR4+0x30] ;  /* 0x00003004494f7984 */ /* 0x000fe80008000000 */
[----:B0-----:R-:W-:Y:S04]  /*23e0*/  LDS.U8 R34, [R73+UR4+0x100] ;  /* 0x0001000449227984 */ /* 0x001fe80008000000 */
[----:B------:R-:W0:Y:S04]  /*23f0*/  LDS.U8 R35, [R73+UR4+0x110] ;  /* 0x0001100449237984 */ /* 0x000e280008000000 */
[----:B------:R-:W-:Y:S04]  /*2400*/  LDS.U8 R80, [R73+UR4+0x120] ;  /* 0x0001200449507984 */ /* 0x000fe80008000000 */
[----:B------:R-:W-:Y:S04]  /*2410*/  LDS.U8 R81, [R73+UR4+0x130] ;  /* 0x0001300449517984 */ /* 0x000fe80008000000 */
[----:B------:R-:W-:Y:S04]  /*2420*/  LDS.U8 R52, [R76+UR4] ;  /* 0x000000044c347984 */ /* 0x000fe80008000000 */
[----:B------:R-:W0:Y:S04]  /*2430*/  LDS.U8 R53, [R76+UR4+0x10] ;  /* 0x000010044c357984 */ /* 0x000e280008000000 */
[----:B------:R-:W-:Y:S04]  /*2440*/  LDS.U8 R82, [R76+UR4+0x20] ;  /* 0x000020044c527984 */ /* 0x000fe80008000000 */
[----:B------:R-:W-:Y:S04]  /*2450*/  LDS.U8 R83, [R76+UR4+0x30] ;  /* 0x000030044c537984 */ /* 0x000fe80008000000 */
[----:B------:R-:W-:Y:S04]  /*2460*/  LDS.U8 R56, [R76+UR4+0x100] ;  /* 0x000100044c387984 */ /* 0x000fe80008000000 */
[----:B------:R-:W0:Y:S04]  /*2470*/  LDS.U8 R57, [R76+UR4+0x110] ;  /* 0x000110044c397984 */ /* 0x000e280008000000 */
[----:B------:R-:W-:Y:S04]  /*2480*/  LDS.U8 R84, [R76+UR4+0x120] ;  /* 0x000120044c547984 */ /* 0x000fe80008000000 */
[----:B------:R-:W-:Y:S01]  /*2490*/  LDS.U8 R85, [R76+UR4+0x130] ;  /* 0x000130044c557984 */ /* 0x000fe20008000000 */
[----:B------:R-:W-:Y:S01]  /*24a0*/  BAR.SYNC.DEFER_BLOCKING 0x0 ;  /* 0x0000000000007b1d */ /* 0x000fe20000010000 */
[----:B-1----:R-:W-:-:S02]  /*24b0*/  IMAD R32, R33, 0x100, R32 ;  /* 0x0000010021207824 */ /* 0x002fc400078e0220 */
[----:B0-----:R-:W-:-:S03]  /*24c0*/  IMAD R34, R35, 0x100, R34 ;  /* 0x0000010023227824 */ /* 0x001fc600078e0222 */
[----:B------:R-:W-:Y:S01]  /*24d0*/  F2FP.F16.E4M3.UNPACK_B R32, R32 ;  /* 0x00000020ff20723e */ /* 0x000fe200020006ff */
[----:B------:R-:W-:Y:S01]  /*24e0*/  IMAD R33, R53, 0x100, R52 ;  /* 0x0000010035217824 */ /* 0x000fe200078e0234 */
[----:B------:R-:W-:-:S04]  /*24f0*/  F2FP.F16.E4M3.UNPACK_B R34, R34 ;  /* 0x00000022ff22723e */ /* 0x000fc800020006ff */
[----:B------:R-:W-:Y:S01]  /*2500*/  F2FP.F16.E4M3.UNPACK_B R33, R33 ;  /* 0x00000021ff21723e */ /* 0x000fe200020006ff */
[----:B------:R-:W-:-:S05]  /*2510*/  IMAD R35, R57, 0x100, R56 ;  /* 0x0000010039237824 */ /* 0x000fca00078e0238 */
[----:B------:R-:W-:Y:S01]  /*2520*/  F2FP.F16.E4M3.UNPACK_B R35, R35 ;  /* 0x00000023ff23723e */ /* 0x000fe200020006ff */
[----:B------:R-:W-:Y:S02]  /*2530*/  USHF.R.S32.HI UR9, URZ, 0x1f, UR8 ;  /* 0x0000001f3f097899 */ /* 0x000fe40008011408 */
[----:B------:R-:W-:Y:S01]  /*2540*/  IADD3 R10, P4, R10, UR8, RZ ;  /* 0x000000080a0a7c10 */ /* 0x000fe2000ff9e0ff */
[----:B------:R-:W-:-:S03]  /*2550*/  VIADD R75, R75, 0xffffffff ;  /* 0xffffffff4b4b7836 */ /* 0x000fc60000000000 */
[----:B------:R-:W-:Y:S02]  /*2560*/  IADD3.X R36, R36, UR9, RZ, P4, !PT ;  /* 0x0000000924247c10 */ /* 0x000fe4000a7fe4ff */
[----:B------:R-:W-:Y:S02]  /*2570*/  IADD3 R37, P4, R37, UR8, RZ ;  /* 0x0000000825257c10 */ /* 0x000fe4000ff9e0ff */
[----:B------:R-:W-:Y:S02]  /*2580*/  IADD3 R7, P1, R7, UR8, RZ ;  /* 0x0000000807077c10 */ /* 0x000fe4000ff3e0ff */
[----:B------:R-:W-:Y:S02]  /*2590*/  IADD3 R8, P2, R8, UR8, RZ ;  /* 0x0000000808087c10 */ /* 0x000fe4000ff5e0ff */
[----:B------:R-:W-:Y:S02]  /*25a0*/  IADD3.X R50, R50, UR9, RZ, P4, !PT ;  /* 0x0000000932327c10 */ /* 0x000fe4000a7fe4ff */
[----:B------:R-:W-:-:S02]  /*25b0*/  ISETP.NE.U32.AND P4, PT, R75, RZ, PT ;  /* 0x000000ff4b00720c */ /* 0x000fc40003f85070 */
[----:B------:R-:W-:Y:S02]  /*25c0*/  IADD3 R9, P3, R9, UR8, RZ ;  /* 0x0000000809097c10 */ /* 0x000fe4000ff7e0ff */
[----:B------:R-:W-:Y:S02]  /*25d0*/  IADD3.X R14, R14, UR9, RZ, P1, !PT ;  /* 0x000000090e0e7c10 */ /* 0x000fe40008ffe4ff */
[----:B------:R-:W-:Y:S02]  /*25e0*/  IADD3.X R16, R16, UR9, RZ, P2, !PT ;  /* 0x0000000910107c10 */ /* 0x000fe400097fe4ff */
[----:B------:R-:W-:Y:S02]  /*25f0*/  IADD3 R11, P5, R11, UR8, RZ ;  /* 0x000000080b0b7c10 */ /* 0x000fe4000ffbe0ff */
[----:B------:R-:W-:Y:S02]  /*2600*/  IADD3 R12, P6, R12, UR8, RZ ;  /* 0x000000080c0c7c10 */ /* 0x000fe4000ffde0ff */
[----:B------:R-:W-:-:S02]  /*2610*/  IADD3 R13, P0, R13, UR8, RZ ;  /* 0x000000080d0d7c10 */ /* 0x000fc4000ff1e0ff */
[----:B------:R-:W-:Y:S02]  /*2620*/  IADD3 R15, P1, R15, UR8, RZ ;  /* 0x000000080f0f7c10 */ /* 0x000fe4000ff3e0ff */
[----:B------:R-:W-:Y:S02]  /*2630*/  IADD3 R17, P2, R17, UR8, RZ ;  /* 0x0000000811117c10 */ /* 0x000fe4000ff5e0ff */
[----:B------:R-:W-:Y:S02]  /*2640*/  IADD3.X R18, R18, UR9, RZ, P3, !PT ;  /* 0x0000000912127c10 */ /* 0x000fe40009ffe4ff */
[----:B------:R-:W-:Y:S02]  /*2650*/  IADD3 R19, P3, R19, UR8, RZ ;  /* 0x0000000813137c10 */ /* 0x000fe4000ff7e0ff */
[----:B------:R-:W-:Y:S02]  /*2660*/  IADD3.X R38, R38, UR9, RZ, P5, !PT ;  /* 0x0000000926267c10 */ /* 0x000fe4000affe4ff */
[----:B------:R-:W-:-:S02]  /*2670*/  IADD3.X R40, R40, UR9, RZ, P6, !PT ;  /* 0x0000000928287c10 */ /* 0x000fc4000b7fe4ff */
[----:B------:R-:W-:Y:S02]  /*2680*/  IADD3.X R42, R42, UR9, RZ, P0, !PT ;  /* 0x000000092a2a7c10 */ /* 0x000fe400087fe4ff */
[----:B------:R-:W-:Y:S02]  /*2690*/  IADD3.X R44, R44, UR9, RZ, P1, !PT ;  /* 0x000000092c2c7c10 */ /* 0x000fe40008ffe4ff */
[----:B------:R-:W-:Y:S01]  /*26a0*/  IADD3.X R46, R46, UR9, RZ, P2, !PT ;  /* 0x000000092e2e7c10 */ /* 0x000fe200097fe4ff */
[----:B----4-:R-:W-:Y:S04]  /*26b0*/  STS.U8 [R61+UR4+0x340], R92 ;  /* 0x0003405c3d007988 */ /* 0x010fe80008000004 */
[----:B--2---:R-:W-:Y:S04]  /*26c0*/  STS.U8 [R61+UR4+0x300], R88 ;  /* 0x000300583d007988 */ /* 0x004fe80008000004 */
[----:B------:R-:W-:Y:S04]  /*26d0*/  STS.U8 [R61+UR4+0x240], R22 ;  /* 0x000240163d007988 */ /* 0x000fe80008000004 */
[----:B------:R-:W-:Y:S04]  /*26e0*/  STS.U8 [R61+UR4+0x200], R20 ;  /* 0x000200143d007988 */ /* 0x000fe80008000004 */
[----:B------:R-:W-:Y:S04]  /*26f0*/  STS.U8 [R61+UR4+0x140], R90 ;  /* 0x0001405a3d007988 */ /* 0x000fe80008000004 */
[----:B------:R-:W-:Y:S04]  /*2700*/  STS.U8 [R61+UR4+0x100], R94 ;  /* 0x0001005e3d007988 */ /* 0x000fe80008000004 */
[----:B---3--:R-:W-:Y:S04]  /*2710*/  STS.U8 [R61+UR4], R98 ;  /* 0x000000623d007988 */ /* 0x008fe80008000004 */
[----:B-----5:R-:W-:Y:S04]  /*2720*/  STS.U8 [R61+UR4+0x40], R96 ;  /* 0x000040603d007988 */ /* 0x020fe80008000004 */
[----:B------:R-:W-:Y:S04]  /*2730*/  STS.U8 [R64+UR4+0x80], R97 ;  /* 0x0000806140007988 */ /* 0x000fe80008000004 */
[----:B------:R-:W-:Y:S04]  /*2740*/  STS.U8 [R64+UR4+0xc0], R95 ;  /* 0x0000c05f40007988 */ /* 0x000fe80008000004 */
[----:B------:R-:W-:Y:S04]  /*2750*/  STS.U8 [R64+UR4+0x180], R91 ;  /* 0x0001805b40007988 */ /* 0x000fe80008000004 */
[----:B------:R-:W-:Y:S04]  /*2760*/  STS.U8 [R64+UR4+0x1c0], R21 ;  /* 0x0001c01540007988 */ /* 0x000fe80008000004 */
[----:B------:R-:W-:Y:S04]  /*2770*/  STS.U8 [R64+UR4+0x280], R87 ;  /* 0x0002805740007988 */ /* 0x000fe80008000004 */
[----:B------:R-:W-:Y:S04]  /*2780*/  STS.U8 [R64+UR4+0x2c0], R93 ;  /* 0x0002c05d40007988 */ /* 0x000fe80008000004 */
[----:B------:R-:W-:Y:S04]  /*2790*/  STS.U8 [R64+UR4+0x380], R89 ;  /* 0x0003805940007988 */ /* 0x000fe80008000004 */
[----:B------:R-:W-:Y:S01]  /*27a0*/  STS.U8 [R64+UR4+0x3c0], R23 ;  /* 0x0003c01740007988 */ /* 0x000fe20008000004 */
[----:B------:R-:W-:Y:S06]  /*27b0*/  BAR.SYNC.DEFER_BLOCKING 0x0 ;  /* 0x0000000000007b1d */ /* 0x000fec0000010000 */
[----:B------:R-:W0:Y:S01]  /*27c0*/  LDSM.16.M88.4 R20, [R6] ;  /* 0x000000000614783b */ /* 0x000e220000000200 */
[----:B------:R-:W-:-:S02]  /*27d0*/  IADD3 R39, P5, R39, UR8, RZ ;  /* 0x0000000827277c10 */ /* 0x000fc4000ffbe0ff */
[----:B------:R-:W-:Y:S02]  /*27e0*/  IADD3 R41, P6, R41, UR8, RZ ;  /* 0x0000000829297c10 */ /* 0x000fe4000ffde0ff */
[----:B------:R-:W-:Y:S02]  /*27f0*/  IADD3 R43, P0, R43, UR8, RZ ;  /* 0x000000082b2b7c10 */ /* 0x000fe4000ff1e0ff */
[----:B------:R-:W-:Y:S02]  /*2800*/  IADD3 R45, P1, R45, UR8, RZ ;  /* 0x000000082d2d7c10 */ /* 0x000fe4000ff3e0ff */
[----:B------:R-:W-:Y:S02]  /*2810*/  IADD3 R47, P2, R47, UR8, RZ ;  /* 0x000000082f2f7c10 */ /* 0x000fe4000ff5e0ff */
[----:B------:R-:W-:Y:S02]  /*2820*/  IADD3.X R48, R48, UR9, RZ, P3, !PT ;  /* 0x0000000930307c10 */ /* 0x000fe40009ffe4ff */
[----:B0-----:R-:W-:-:S02]  /*2830*/  F2FP.F16.E4M3.UNPACK_B R56, R20 ;  /* 0x00000014ff38723e */ /* 0x001fc400020006ff */
[----:B------:R-:W-:Y:S02]  /*2840*/  F2FP.F16.E4M3.UNPACK_B R57, R21 ;  /* 0x00000015ff39723e */ /* 0x000fe400020006ff */
[----:B------:R-:W-:Y:S02]  /*2850*/  F2FP.F16.E4M3.UNPACK_B R52, R22 ;  /* 0x00000016ff34723e */ /* 0x000fe400020006ff */
[----:B------:R-:W-:-:S03]  /*2860*/  F2FP.F16.E4M3.UNPACK_B R53, R23 ;  /* 0x00000017ff35723e */ /* 0x000fc600020006ff */
[C---:B------:R-:W-:Y:S06]  /*2870*/  HMMA.16816.F32 R24, R32.reuse, R56, R24 ;  /* 0x000000382018723c */ /* 0x040fec0000001818 */
[----:B------:R-:W-:Y:S01]  /*2880*/  HMMA.16816.F32 R28, R32, R52, R28 ;  /* 0x00000034201c723c */ /* 0x000fe2000000181c */
[----:B------:R-:W-:-:S06]  /*2890*/  F2FP.F16.E4M3.UNPACK_B R20, R20.H1 ;  /* 0x00000014ff14723e */ /* 0x000fcc00030006ff */
[----:B------:R-:W-:Y:S02]  /*28a0*/  IMAD R32, R79, 0x100, R86 ;  /* 0x000001004f207824 */ /* 0x000fe400078e0256 */
[----:B------:R-:W-:Y:S02]  /*28b0*/  IMAD R34, R81, 0x100, R80 ;  /* 0x0000010051227824 */ /* 0x000fe400078e0250 */
[----:B------:R-:W-:Y:S02]  /*28c0*/  IMAD R33, R83, 0x100, R82 ;  /* 0x0000010053217824 */ /* 0x000fe400078e0252 */
[----:B------:R-:W-:Y:S01]  /*28d0*/  IMAD R35, R85, 0x100, R84 ;  /* 0x0000010055237824 */ /* 0x000fe200078e0254 */
[----:B------:R-:W-:Y:S02]  /*28e0*/  F2FP.F16.E4M3.UNPACK_B R32, R32 ;  /* 0x00000020ff20723e */ /* 0x000fe400020006ff */
[----:B------:R-:W-:Y:S02]  /*28f0*/  F2FP.F16.E4M3.UNPACK_B R34, R34 ;  /* 0x00000022ff22723e */ /* 0x000fe400020006ff */
[----:B------:R-:W-:-:S02]  /*2900*/  F2FP.F16.E4M3.UNPACK_B R33, R33 ;  /* 0x00000021ff21723e */ /* 0x000fc400020006ff */
[----:B------:R-:W-:Y:S02]  /*2910*/  F2FP.F16.E4M3.UNPACK_B R35, R35 ;  /* 0x00000023ff23723e */ /* 0x000fe400020006ff */
[----:B------:R-:W-:Y:S02]  /*2920*/  F2FP.F16.E4M3.UNPACK_B R21, R21.H1 ;  /* 0x00000015ff15723e */ /* 0x000fe400030006ff */
[----:B------:R-:W-:Y:S02]  /*2930*/  F2FP.F16.E4M3.UNPACK_B R22, R22.H1 ;  /* 0x00000016ff16723e */ /* 0x000fe400030006ff */
[----:B------:R-:W-:Y:S01]  /*2940*/  F2FP.F16.E4M3.UNPACK_B R23, R23.H1 ;  /* 0x00000017ff17723e */ /* 0x000fe200030006ff */
[----:B------:R-:W-:Y:S01]  /*2950*/  UIADD3 UR5, UR5, -0x20, URZ ;  /* 0xffffffe005057890 */ /* 0x000fe2000fffe03f */
[----:B------:R-:W-:Y:S01]  /*2960*/  IADD3 R49, P3, R72, R49, RZ ;  /* 0x0000003148317210 */ /* 0x000fe20007f7e0ff */
[----:B------:R-:W-:Y:S01]  /*2970*/  HMMA.16816.F32 R24, R32, R20, R24 ;  /* 0x000000142018723c */ /* 0x000fe20000001818 */
[----:B------:R-:W-:-:S02]  /*2980*/  IADD3.X R51, R51, UR9, RZ, P5, !PT ;  /* 0x0000000933337c10 */ /* 0x000fc4000affe4ff */
[----:B------:R-:W-:Y:S02]  /*2990*/  IADD3.X R54, R54, UR9, RZ, P6, !PT ;  /* 0x0000000936367c10 */ /* 0x000fe4000b7fe4ff */
[----:B------:R-:W-:Y:S01]  /*29a0*/  IADD3.X R55, R55, UR9, RZ, P0, !PT ;  /* 0x0000000937377c10 */ /* 0x000fe200087fe4ff */
[----:B------:R-:W-:Y:S01]  /*29b0*/  HMMA.16816.F32 R28, R32, R22, R28 ;  /* 0x00000016201c723c */ /* 0x000fe2000000181c */
[----:B------:R-:W-:Y:S02]  /*29c0*/  IADD3.X R58, R58, UR9, RZ, P1, !PT ;  /* 0x000000093a3a7c10 */ /* 0x000fe40008ffe4ff */
[----:B------:R-:W-:Y:S02]  /*29d0*/  IADD3.X R59, R59, UR9, RZ, P2, !PT ;  /* 0x000000093b3b7c10 */ /* 0x000fe400097fe4ff */
[----:B------:R-:W-:Y:S01]  /*29e0*/  LEA.HI.X.SX32 R60, R72, R60, 0x1, P3 ;  /* 0x0000003c483c7211 */ /* 0x000fe200018f0eff */
[----:B------:R-:W-:-:S03]  /*29f0*/  NOP ;  /* 0x0000000000007918 */ /* 0x000fc60000000000 */
[----:B------:R-:W-:-:S15]  /*2a00*/  @P4 BRA `(.L_x_2) ;  /* 0xfffffff000744947 */ /* 0x000fde000383ffff */
.L_x_1:
[----:B------:R-:W0:Y:S01]  /*2a10*/  S2R R8, SR_TID.X ;  /* 0x0000000000087919 */ /* 0x000e220000002100 */
[----:B------:R-:W-:Y:S01]  /*2a20*/  SHF.R.S32.HI R7, RZ, 0x3, R2 ;  /* 0x00000003ff077819 */ /* 0x000fe20000011402 */
[----:B------:R-:W-:Y:S01]  /*2a30*/  IMAD.SHL.U32 R6, R2, 0x8, RZ ;  /* 0x0000000802067824 */ /* 0x000fe200078e00ff */
[----:B------:R-:W-:Y:S01]  /*2a40*/  F2FP.SATFINITE.E4M3.F32.PACK_AB_MERGE_C R26, R27, R26, RZ ;  /* 0x0000001a1b1a723e */ /* 0x000fe200048070ff */
[----:B------:R-:W-:Y:S01]  /*2a50*/  BAR.SYNC.DEFER_BLOCKING 0x0 ;  /* 0x0000000000007b1d */ /* 0x000fe20000010000 */
[----:B------:R-:W-:Y:S02]  /*2a60*/  SGXT R7, R7, 0x1 ;  /* 0x000000010707781a */ /* 0x000fe40000000200 */
[----:B------:R-:W-:Y:S02]  /*2a70*/  F2FP.SATFINITE.E4M3.F32.PACK_AB_MERGE_C R31, R31, R30, RZ ;  /* 0x0000001e1f1f723e */ /* 0x000fe400048070ff */
[----:B------:R-:W-:Y:S01]  /*2a80*/  LOP3.LUT R7, R7, 0xc0, RZ, 0xc0, !PT ;  /* 0x000000c007077812 */ /* 0x000fe200078ec0ff */
[----:B------:R-:W-:Y:S01]  /*2a90*/  ULDC.64 UR8, c[0x0][0x228] ;  /* 0x00008a0000087ab9 */ /* 0x000fe20000000a00 */
[----:B------:R-:W-:-:S02]  /*2aa0*/  F2FP.SATFINITE.E4M3.F32.PACK_AB_MERGE_C R24, R25, R24, RZ ;  /* 0x000000181918723e */ /* 0x000fc400048070ff */
[----:B------:R-:W-:Y:S02]  /*2ab0*/  LOP3.LUT R7, R7, 0x38, R6, 0xf8, !PT ;  /* 0x0000003807077812 */ /* 0x000fe400078ef806 */
[----:B------:R-:W-:Y:S02]  /*2ac0*/  F2FP.SATFINITE.E4M3.F32.PACK_AB_MERGE_C R29, R29, R28, RZ ;  /* 0x0000001c1d1d723e */ /* 0x000fe400048070ff */
[----:B------:R-:W-:Y:S02]  /*2ad0*/  LOP3.LUT R9, R5, 0x3c, R4, 0xf8, !PT ;  /* 0x0000003c05097812 */ /* 0x000fe400078ef804 */
[----:B------:R-:W-:Y:S02]  /*2ae0*/  SHF.R.S32.HI R10, RZ, 0x4, R2 ;  /* 0x00000004ff0a7819 */ /* 0x000fe40000011402 */
[----:B------:R-:W-:Y:S02]  /*2af0*/  LOP3.LUT R4, R26, 0xffff, RZ, 0xc0, !PT ;  /* 0x0000ffff1a047812 */ /* 0x000fe400078ec0ff */
[----:B------:R-:W-:-:S02]  /*2b00*/  LOP3.LUT R2, R24, 0xffff, RZ, 0xc0, !PT ;  /* 0x0000ffff18027812 */ /* 0x000fc400078ec0ff */
[C---:B------:R-:W-:Y:S02]  /*2b10*/  LOP3.LUT R5, R29.reuse, 0xffff, RZ, 0xc0, !PT ;  /* 0x0000ffff1d057812 */ /* 0x040fe400078ec0ff */
[----:B------:R-:W-:Y:S02]  /*2b20*/  SHF.R.U32.HI R4, RZ, 0x8, R4 ;  /* 0x00000008ff047819 */ /* 0x000fe40000011604 */
[----:B------:R-:W-:Y:S02]  /*2b30*/  SHF.R.U32.HI R2, RZ, 0x8, R2 ;  /* 0x00000008ff027819 */ /* 0x000fe40000011602 */
[----:B------:R-:W-:Y:S02]  /*2b40*/  SHF.R.U32.HI R5, RZ, 0x8, R5 ;  /* 0x00000008ff057819 */ /* 0x000fe40000011605 */
[----:B0-----:R-:W-:Y:S02]  /*2b50*/  LOP3.LUT R8, R8, 0x20, RZ, 0xc0, !PT ;  /* 0x0000002008087812 */ /* 0x001fe400078ec0ff */
[----:B------:R-:W-:-:S02]  /*2b60*/  PRMT R13, R29, 0x7604, R24 ;  /* 0x000076041d0d7816 */ /* 0x000fc40000000018 */
[----:B------:R-:W-:Y:S01]  /*2b70*/  PRMT R17, R5, 0x7604, R2 ;  /* 0x0000760405117816 */ /* 0x000fe20000000002 */
[----:B------:R-:W-:Y:S01]  /*2b80*/  IMAD.SHL.U32 R6, R8, 0x2, RZ ;  /* 0x0000000208067824 */ /* 0x000fe200078e00ff */
[----:B------:R-:W-:Y:S02]  /*2b90*/  PRMT R26, R31, 0x7604, R26 ;  /* 0x000076041f1a7816 */ /* 0x000fe4000000001a */
[----:B------:R-:W-:Y:S02]  /*2ba0*/  ISETP.GE.AND P0, PT, R0, UR8, PT ;  /* 0x0000000800007c0c */ /* 0x000fe4000bf06270 */
[----:B------:R-:W-:Y:S02]  /*2bb0*/  LOP3.LUT R11, R7, R6, RZ, 0x3c, !PT ;  /* 0x00000006070b7212 */ /* 0x000fe400078e3cff */
[----:B------:R-:W-:Y:S02]  /*2bc0*/  LOP3.LUT R7, R31, 0xffff, RZ, 0xc0, !PT ;  /* 0x0000ffff1f077812 */ /* 0x000fe400078ec0ff */
[----:B------:R-:W-:-:S02]  /*2bd0*/  SHF.R.U32.HI R6, RZ, 0x4, R8 ;  /* 0x00000004ff067819 */ /* 0x000fc40000011608 */
[----:B------:R-:W-:Y:S02]  /*2be0*/  SHF.R.U32.HI R7, RZ, 0x8, R7 ;  /* 0x00000008ff077819 */ /* 0x000fe40000011607 */
[----:B------:R-:W-:Y:S02]  /*2bf0*/  LOP3.LUT R6, R9, R6, RZ, 0xfc, !PT ;  /* 0x0000000609067212 */ /* 0x000fe400078efcff */
[----:B------:R-:W-:Y:S02]  /*2c00*/  SGXT R8, R10, 0x1 ;  /* 0x000000010a08781a */ /* 0x000fe40000000200 */
[----:B------:R-:W-:Y:S01]  /*2c10*/  PRMT R10, R7, 0x7604, R4 ;  /* 0x00007604070a7816 */ /* 0x000fe20000000004 */
[----:B------:R-:W-:Y:S01]  /*2c20*/  STS.U16 [R6+UR4], R13 ;  /* 0x0000000d06007988 */ /* 0x000fe20008000404 */
[C---:B------:R-:W-:Y:S02]  /*2c30*/  LOP3.LUT R4, R6.reuse, 0x4, RZ, 0x3c, !PT ;  /* 0x0000000406047812 */ /* 0x040fe400078e3cff */
[----:B------:R-:W-:-:S02]  /*2c40*/  LOP3.LUT R5, R6, 0x40, RZ, 0x3c, !PT ;  /* 0x0000004006057812 */ /* 0x000fc400078e3cff */
[----:B------:R-:W-:Y:S01]  /*2c50*/  LOP3.LUT R7, R6, 0x44, RZ, 0x3c, !PT ;  /* 0x0000004406077812 */ /* 0x000fe200078e3cff */
[----:B------:R-:W-:Y:S01]  /*2c60*/  STS.U16 [R4+UR4+0x100], R17 ;  /* 0x0001001104007988 */ /* 0x000fe20008000404 */
[----:B------:R-:W-:Y:S02]  /*2c70*/  LOP3.LUT R8, R11, 0x104, R8, 0xf8, !PT ;  /* 0x000001040b087812 */ /* 0x000fe400078ef808 */
[C-C-:B------:R-:W-:Y:S01]  /*2c80*/  LOP3.LUT R20, R3.reuse, 0x1c, R78.reuse, 0xfe, !PT ;  /* 0x0000001c03147812 */ /* 0x140fe200078efe4e */
[----:B------:R-:W-:Y:S01]  /*2c90*/  STS.U16 [R5+UR4+0x80], R26 ;  /* 0x0000801a05007988 */ /* 0x000fe20008000404 */
[----:B------:R-:W-:Y:S02]  /*2ca0*/  LOP3.LUT R9, R8, 0x4, RZ, 0x3c, !PT ;  /* 0x0000000408097812 */ /* 0x000fe400078e3cff */
[C-C-:B------:R-:W-:Y:S01]  /*2cb0*/  LOP3.LUT R21, R3.reuse, 0x18, R78.reuse, 0xfe, !PT ;  /* 0x0000001803157812 */ /* 0x140fe200078efe4e */
[----:B------:R0:W-:Y:S01]  /*2cc0*/  STS.U16 [R7+UR4+0x180], R10 ;  /* 0x0001800a07007988 */ /* 0x0001e20008000404 */
[----:B------:R-:W-:Y:S01]  /*2cd0*/  LOP3.LUT R22, R3, 0x14, R78, 0xfe, !PT ;  /* 0x0000001403167812 */ /* 0x000fe200078efe4e */
[----:B------:R-:W-:Y:S06]  /*2ce0*/  BAR.SYNC.DEFER_BLOCKING 0x0 ;  /* 0x0000000000007b1d */ /* 0x000fec0000010000 */
[----:B------:R-:W1:Y:S04]  /*2cf0*/  LDS R15, [R8+UR4] ;  /* 0x00000004080f7984 */ /* 0x000e680008000800 */
[----:B------:R2:W3:Y:S01]  /*2d00*/  LDS R16, [R9+UR4] ;  /* 0x0000000409107984 */ /* 0x0004e20008000800 */
[----:B------:R-:W-:-:S02]  /*2d10*/  ULDC UR4, c[0x0][0x244] ;  /* 0x0000910000047ab9 */ /* 0x000fc40000000800 */
[----:B------:R-:W-:Y:S01]  /*2d20*/  IMAD R2, R0, UR4, RZ ;  /* 0x0000000400027c24 */ /* 0x000fe2000f8e02ff */
[----:B------:R-:W-:Y:S01]  /*2d30*/  ULDC.64 UR4, c[0x0][0x220] ;  /* 0x0000880000047ab9 */ /* 0x000fe20000000a00 */
[----:B------:R-:W-:-:S03]  /*2d40*/  LOP3.LUT R0, R3, 0x4, R78, 0xfe, !PT ;  /* 0x0000000403007812 */ /* 0x000fc600078efe4e */
[----:B------:R-:W-:Y:S01]  /*2d50*/  IADD3 R12, P1, R2, UR4, RZ ;  /* 0x00000004020c7c10 */ /* 0x000fe2000ff3e0ff */
[----:B------:R-:W-:Y:S01]  /*2d60*/  ULDC UR4, c[0x0][0x248] ;  /* 0x0000920000047ab9 */ /* 0x000fe20000000800 */
[C---:B------:R-:W-:Y:S01]  /*2d70*/  ISETP.LT.AND P4, PT, R0.reuse, UR9, !P0 ;  /* 0x0000000900007c0c */ /* 0x040fe2000c781270 */
[----:B0-----:R-:W-:Y:S01]  /*2d80*/  IMAD R7, R0, UR4, RZ ;  /* 0x0000000400077c24 */ /* 0x001fe2000f8e02ff */
[----:B------:R-:W-:Y:S01]  /*2d90*/  LEA.HI.X.SX32 R18, R2, UR5, 0x1, P1 ;  /* 0x0000000502127c11 */ /* 0x000fe200088f0eff */
[----:B------:R-:W-:Y:S01]  /*2da0*/  IMAD R11, R22, UR4, RZ ;  /* 0x00000004160b7c24 */ /* 0x000fe2000f8e02ff */
[----:B------:R-:W-:Y:S01]  /*2db0*/  LOP3.LUT R2, R3, R78, RZ, 0xfc, !PT ;  /* 0x0000004e03027212 */ /* 0x000fe200078efcff */
[----:B------:R-:W-:Y:S01]  /*2dc0*/  IMAD R13, R21, UR4, RZ ;  /* 0x00000004150d7c24 */ /* 0x000fe2000f8e02ff */
[----:B------:R-:W-:Y:S01]  /*2dd0*/  LOP3.LUT R0, R3, 0x10, R78, 0xfe, !PT ;  /* 0x0000001003007812 */ /* 0x000fe200078efe4e */
[----:B------:R-:W-:Y:S01]  /*2de0*/  IMAD R14, R20, UR4, RZ ;  /* 0x00000004140e7c24 */ /* 0x000fe2000f8e02ff */
[C---:B------:R-:W-:Y:S01]  /*2df0*/  ISETP.LT.AND P1, PT, R2.reuse, UR9, !P0 ;  /* 0x0000000902007c0c */ /* 0x040fe2000c721270 */
[----:B------:R-:W-:Y:S01]  /*2e00*/  IMAD R5, R2, UR4, RZ ;  /* 0x0000000402057c24 */ /* 0x000fe2000f8e02ff */
[----:B------:R-:W-:-:S02]  /*2e10*/  IADD3 R6, P3, R7, R12, RZ ;  /* 0x0000000c07067210 */ /* 0x000fc40007f7e0ff */
[--C-:B------:R-:W-:Y:S02]  /*2e20*/  LOP3.LUT R2, R3, 0xc, R78.reuse, 0xfe, !PT ;  /* 0x0000000c03027812 */ /* 0x100fe400078efe4e */
[----:B------:R-:W-:Y:S02]  /*2e30*/  IADD3 R4, P2, R5, R12, RZ ;  /* 0x0000000c05047210 */ /* 0x000fe40007f5e0ff */
[----:B------:R-:W-:Y:S01]  /*2e40*/  LOP3.LUT R3, R3, 0x8, R78, 0xfe, !PT ;  /* 0x0000000803037812 */ /* 0x000fe200078efe4e */
[----:B--2---:R-:W-:Y:S01]  /*2e50*/  IMAD R9, R2, UR4, RZ ;  /* 0x0000000402097c24 */ /* 0x004fe2000f8e02ff */
[-C--:B------:R-:W-:Y:S02]  /*2e60*/  LEA.HI.X.SX32 R5, R5, R18.reuse, 0x1, P2 ;  /* 0x0000001205057211 */ /* 0x080fe400010f0eff */
[----:B------:R-:W-:Y:S02]  /*2e70*/  LEA.HI.X.SX32 R7, R7, R18, 0x1, P3 ;  /* 0x0000001207077211 */ /* 0x000fe400018f0eff */
[C---:B------:R-:W-:Y:S01]  /*2e80*/  ISETP.LT.AND P5, PT, R3.reuse, UR9, !P0 ;  /* 0x0000000903007c0c */ /* 0x040fe2000c7a1270 */
[----:B------:R-:W-:Y:S01]  /*2e90*/  IMAD R3, R3, UR4, RZ ;  /* 0x0000000403037c24 */ /* 0x000fe2000f8e02ff */
[C---:B------:R-:W-:Y:S01]  /*2ea0*/  ISETP.LT.AND P3, PT, R0.reuse, UR9, !P0 ;  /* 0x0000000900007c0c */ /* 0x040fe2000c761270 */
[----:B------:R-:W-:Y:S01]  /*2eb0*/  IMAD R0, R0, UR4, RZ ;  /* 0x0000000400007c24 */ /* 0x000fe2000f8e02ff */
[----:B-1----:R-:W-:-:S02]  /*2ec0*/  PRMT R17, R15, 0x7770, RZ ;  /* 0x000077700f117816 */ /* 0x002fc400000000ff */
[----:B---3--:R-:W-:-:S03]  /*2ed0*/  PRMT R19, R16, 0x7770, RZ ;  /* 0x0000777010137816 */ /* 0x008fc600000000ff */
[----:B------:R0:W-:Y:S01]  /*2ee0*/  @P1 STG.E.U8 desc[UR6][R4.64], R17 ;  /* 0x0000001104001986 */ /* 0x0001e2000c101106 */
[C---:B------:R-:W-:Y:S02]  /*2ef0*/  PRMT R23, R16.reuse, 0x7771, RZ ;  /* 0x0000777110177816 */ /* 0x040fe400000000ff */
[----:B------:R-:W-:Y:S01]  /*2f00*/  PRMT R25, R16, 0x7773, RZ ;  /* 0x0000777310197816 */ /* 0x000fe200000000ff */
[----:B------:R1:W-:Y:S01]  /*2f10*/  @P4 STG.E.U8 desc[UR6][R6.64], R19 ;  /* 0x0000001306004986 */ /* 0x0003e2000c101106 */
[----:B------:R-:W-:Y:S02]  /*2f20*/  ISETP.LT.AND P4, PT, R2, UR9, !P0 ;  /* 0x0000000902007c0c */ /* 0x000fe4000c781270 */
[----:B------:R-:W-:-:S04]  /*2f30*/  IADD3 R2, P6, R3, R12, RZ ;  /* 0x0000000c03027210 */ /* 0x000fc80007fde0ff */
[----:B------:R-:W-:Y:S02]  /*2f40*/  LEA.HI.X.SX32 R3, R3, R18, 0x1, P6 ;  /* 0x0000001203037211 */ /* 0x000fe400030f0eff */
[-C--:B0-----:R-:W-:Y:S02]  /*2f50*/  IADD3 R4, P1, R9, R12.reuse, RZ ;  /* 0x0000000c09047210 */ /* 0x081fe40007f3e0ff */
[-C--:B------:R-:W-:Y:S02]  /*2f60*/  IADD3 R8, P6, R11, R12.reuse, RZ ;  /* 0x0000000c0b087210 */ /* 0x080fe40007fde0ff */
[----:B-1----:R-:W-:Y:S02]  /*2f70*/  IADD3 R6, P2, R0, R12, RZ ;  /* 0x0000000c00067210 */ /* 0x002fe40007f5e0ff */
[----:B------:R-:W-:Y:S02]  /*2f80*/  LEA.HI.X.SX32 R5, R9, R18, 0x1, P1 ;  /* 0x0000001209057211 */ /* 0x000fe400008f0eff */
[----:B------:R-:W-:-:S02]  /*2f90*/  IADD3 R10, P1, R13, R12, RZ ;  /* 0x0000000c0d0a7210 */ /* 0x000fc40007f3e0ff */
[-C--:B------:R-:W-:Y:S02]  /*2fa0*/  LEA.HI.X.SX32 R7, R0, R18.reuse, 0x1, P2 ;  /* 0x0000001200077211 */ /* 0x080fe400010f0eff */
[-C--:B------:R-:W-:Y:S02]  /*2fb0*/  LEA.HI.X.SX32 R9, R11, R18.reuse, 0x1, P6 ;  /* 0x000000120b097211 */ /* 0x080fe400030f0eff */
[----:B------:R-:W-:Y:S02]  /*2fc0*/  ISETP.LT.AND P2, PT, R22, UR9, !P0 ;  /* 0x0000000916007c0c */ /* 0x000fe4000c741270 */
[----:B------:R-:W-:Y:S02]  /*2fd0*/  LEA.HI.X.SX32 R11, R13, R18, 0x1, P1 ;  /* 0x000000120d0b7211 */ /* 0x000fe400008f0eff */
[----:B------:R-:W-:Y:S02]  /*2fe0*/  ISETP.LT.AND P1, PT, R21, UR9, !P0 ;  /* 0x0000000915007c0c */ /* 0x000fe4000c721270 */
[----:B------:R-:W-:-:S02]  /*2ff0*/  ISETP.LT.AND P0, PT, R20, UR9, !P0 ;  /* 0x0000000914007c0c */ /* 0x000fc4000c701270 */
[C---:B------:R-:W-:Y:S02]  /*3000*/  PRMT R17, R15.reuse, 0x7772, RZ ;  /* 0x000077720f117816 */ /* 0x040fe400000000ff */
[----:B------:R-:W-:Y:S02]  /*3010*/  PRMT R19, R16, 0x7772, RZ ;  /* 0x0000777210137816 */ /* 0x000fe400000000ff */
[C---:B------:R-:W-:Y:S01]  /*3020*/  PRMT R21, R15.reuse, 0x7771, RZ ;  /* 0x000077710f157816 */ /* 0x040fe200000000ff */
[----:B------:R0:W-:Y:S01]  /*3030*/  @P5 STG.E.U8 desc[UR6][R2.64], R17 ;  /* 0x0000001102005986 */ /* 0x0001e2000c101106 */
[----:B------:R-:W-:Y:S02]  /*3040*/  PRMT R15, R15, 0x7773, RZ ;  /* 0x000077730f0f7816 */ /* 0x000fe400000000ff */
[C---:B------:R-:W-:Y:S01]  /*3050*/  IADD3 R12, P6, R14.reuse, R12, RZ ;  /* 0x0000000c0e0c7210 */ /* 0x040fe20007fde0ff */
[----:B------:R0:W-:Y:S03]  /*3060*/  @P4 STG.E.U8 desc[UR6][R4.64], R19 ;  /* 0x0000001304004986 */ /* 0x0001e6000c101106 */
[----:B------:R-:W-:Y:S01]  /*3070*/  LEA.HI.X.SX32 R13, R14, R18, 0x1, P6 ;  /* 0x000000120e0d7211 */ /* 0x000fe200030f0eff */
[----:B------:R0:W-:Y:S04]  /*3080*/  @P3 STG.E.U8 desc[UR6][R6.64], R21 ;  /* 0x0000001506003986 */ /* 0x0001e8000c101106 */
[----:B------:R0:W-:Y:S04]  /*3090*/  @P2 STG.E.U8 desc[UR6][R8.64], R23 ;  /* 0x0000001708002986 */ /* 0x0001e8000c101106 */
[----:B------:R0:W-:Y:S01]  /*30a0*/  @P1 STG.E.U8 desc[UR6][R10.64], R15 ;  /* 0x0000000f0a001986 */ /* 0x0001e2000c101106 */
[----:B------:R-:W-:Y:S05]  /*30b0*/  @!P0 EXIT ;  /* 0x000000000000894d */ /* 0x000fea0003800000 */
[----:B------:R-:W-:Y:S01]  /*30c0*/  STG.E.U8 desc[UR6][R12.64], R25 ;  /* 0x000000190c007986 */ /* 0x000fe2000c101106 */
[----:B------:R-:W-:Y:S05]  /*30d0*/  EXIT ;  /* 0x000000000000794d */ /* 0x000fea0003800000 */
.L_x_3:
[----:B------:R-:W-:-:S00]  /*30e0*/  BRA `(.L_x_3) ;  /* 0xfffffffc00fc7947 */ /* 0x000fc0000383ffff */
[----:B------:R-:W-:-:S00]  /*30f0*/  NOP ;  /* 0x0000000000007918 */ /* 0x000fc00000000000 */
        /* <DEDUP_REMOVED lines=8> */
.L_x_4:


//--------------------- .nv.shared.matmul_kernel  --------------------------
	.section	.nv.shared.matmul_kernel,"aw",@nobits
	.sectionflags	@""
	.align	16
	.zero		1024


//--------------------- .nv.shared.reserved.0     --------------------------
	.section	.nv.shared.reserved.0,"aw",@nobits
	.weak		__nv_reservedSMEM_offset_0_alias
	.size		__nv_reservedSMEM_offset_0_alias, 0, 0
	.other		__nv_reservedSMEM_offset_0_alias,@"STO_CUDA_RESERVED_SHARED STV_DEFAULT"
__nv_reservedSMEM_offset_0_alias:
	.zero		0


//--------------------- .nv.constant0.matmul_kernel --------------------------
	.section	.nv.constant0.matmul_kernel,"a",@progbits
	.sectionflags	@""
	.align	4
.nv.constant0.matmul_kernel:
	.zero		608


//--------------------- SYMBOLS --------------------------

	.type		.nv.reservedSmem.offset0,@object
	.size		.nv.reservedSmem.offset0,0x4
